






.version 3.0
.target sm_30
.address_size 64

.file	1 "/tmp/tmpxft_000039fa_00000000-11_libor.compute_30.cpp3.i"
.file	2 "libor.cu"
.file	3 "/usr/local/cuda/nvvm/ci_include.h"
.file	4 "/usr/local/cuda/include/device_functions.h"
.const .align 4 .u32 N;
.const .align 4 .u32 Nmat;
.const .align 4 .u32 Nopt;
.const .align 4 .b8 maturities[60];
.const .align 4 .f32 delta;
.const .align 4 .b8 swaprates[60];
.const .align 4 .b8 lambda[320];

.visible .func _Z9path_calcPfS_(
.param .b64 _Z9path_calcPfS__param_0,
.param .b64 _Z9path_calcPfS__param_1
)
{
.reg .f32 %f<23>;
.reg .f64 %fd<7>;
.reg .pred %p<5>;
.reg .s32 %r<19>;
.reg .s64 %rl<12>;


.loc 2 34 1
ld.const.u32 %r6, [Nmat];
setp.lt.s32 %p1, %r6, 1;
@%p1 bra BB0_6;

mov.u32 %r18, 0;

BB0_2:
mov.u32 %r1, %r18;
.loc 2 35 1
ld.const.f32 %f21, [delta];
.loc 3 991 5
sqrt.rn.f32 %f7, %f21;
.loc 2 35 1
mul.wide.s32 %rl3, %r1, 4;
ld.param.u64 %rl11, [_Z9path_calcPfS__param_1];
.loc 2 35 1
add.s64 %rl4, %rl11, %rl3;
ld.f32 %f8, [%rl4];
mul.f32 %f2, %f7, %f8;
.loc 2 38 1
ld.const.u32 %r9, [N];
add.s32 %r2, %r1, 1;
.loc 2 38 1
setp.ge.s32 %p2, %r2, %r9;
@%p2 bra BB0_5;

not.b32 %r3, %r1;
.loc 2 42 1
cvt.f64.f32 %fd1, %f2;
mov.f32 %f22, 0f00000000;
mov.u32 %r17, %r2;

BB0_4:
mov.f32 %f3, %f21;
add.s32 %r10, %r17, %r3;
mul.wide.s32 %rl5, %r10, 4;
mov.u64 %rl6, lambda;
add.s64 %rl7, %rl6, %rl5;
.loc 2 39 1
ld.const.f32 %f10, [%rl7];
.loc 2 40 1
mul.f32 %f11, %f3, %f10;
.loc 2 41 1
mul.wide.s32 %rl8, %r17, 4;
ld.param.u64 %rl10, [_Z9path_calcPfS__param_0];
.loc 2 41 1
add.s64 %rl9, %rl10, %rl8;
ld.f32 %f12, [%rl9];
mul.f32 %f13, %f11, %f12;
fma.rn.f32 %f14, %f3, %f12, 0f3F800000;
.loc 3 752 5
div.approx.f32 %f15, %f13, %f14;
.loc 2 41 1
add.f32 %f22, %f22, %f15;
.loc 2 42 1
mul.f32 %f16, %f11, %f22;
cvt.f64.f32 %fd2, %f16;
cvt.f64.f32 %fd3, %f10;
cvt.f64.f32 %fd4, %f11;
fma.rn.f64 %fd5, %fd4, 0dBFE0000000000000, %fd1;
fma.rn.f64 %fd6, %fd3, %fd5, %fd2;
cvt.rn.f32.f64 %f17, %fd6;
.loc 4 1283 3
mul.f32 %f18, %f17, 0f3FB8AA3B;
.loc 3 531 5
ex2.approx.f32 %f19, %f18;
.loc 2 43 1
mul.f32 %f20, %f12, %f19;
st.f32 [%rl9], %f20;
.loc 2 38 1
ld.const.u32 %r14, [N];
add.s32 %r17, %r17, 1;
.loc 2 38 1
setp.lt.s32 %p3, %r17, %r14;
@%p3 bra BB0_7;

BB0_5:
.loc 2 34 1
ld.const.u32 %r15, [Nmat];
setp.lt.s32 %p4, %r2, %r15;
mov.u32 %r18, %r2;
.loc 2 34 1
@%p4 bra BB0_2;

BB0_6:
.loc 2 46 2
ret;

BB0_7:
ld.const.f32 %f6, [delta];
mov.f32 %f21, %f6;
bra.uni BB0_4;
}

.visible .func _Z12path_calc_b1PfS_S_(
.param .b64 _Z12path_calc_b1PfS_S__param_0,
.param .b64 _Z12path_calc_b1PfS_S__param_1,
.param .b64 _Z12path_calc_b1PfS_S__param_2
)
{
.reg .f32 %f<24>;
.reg .f64 %fd<7>;
.reg .pred %p<7>;
.reg .s32 %r<32>;
.reg .s64 %rl<21>;


.loc 2 57 1
ld.const.u32 %r28, [N];
setp.gt.s32 %p1, %r28, 0;
@%p1 bra BB1_1;
bra.uni BB1_3;

BB1_1:
mov.u32 %r27, 0;

BB1_2:
.loc 2 57 1
mul.wide.s32 %rl4, %r27, 4;
ld.param.u64 %rl17, [_Z12path_calc_b1PfS_S__param_0];
.loc 2 57 1
add.s64 %rl5, %rl17, %rl4;
ld.param.u64 %rl20, [_Z12path_calc_b1PfS_S__param_2];
.loc 2 57 1
add.s64 %rl6, %rl20, %rl4;
ld.f32 %f7, [%rl5];
st.f32 [%rl6], %f7;
.loc 2 57 1
ld.const.u32 %r28, [N];
.loc 2 57 92
add.s32 %r27, %r27, 1;
.loc 2 57 1
setp.lt.s32 %p2, %r27, %r28;
@%p2 bra BB1_2;

BB1_3:
.loc 2 59 1
ld.const.u32 %r17, [Nmat];
setp.lt.s32 %p3, %r17, 1;
@%p3 bra BB1_9;

mov.u32 %r31, 0;

BB1_5:
mov.u32 %r7, %r31;
.loc 2 60 1
ld.const.f32 %f22, [delta];
.loc 3 991 5
sqrt.rn.f32 %f8, %f22;
.loc 2 60 1
mul.wide.s32 %rl7, %r7, 4;
ld.param.u64 %rl18, [_Z12path_calc_b1PfS_S__param_1];
.loc 2 60 1
add.s64 %rl8, %rl18, %rl7;
ld.f32 %f9, [%rl8];
mul.f32 %f2, %f8, %f9;
add.s32 %r8, %r7, 1;
.loc 2 63 1
setp.lt.s32 %p4, %r8, %r28;
@%p4 bra BB1_6;
bra.uni BB1_8;

BB1_6:
not.b32 %r9, %r7;
.loc 2 67 1
cvt.f64.f32 %fd1, %f2;
mov.f32 %f23, 0f00000000;
mov.u32 %r30, %r8;

BB1_7:
mov.f32 %f3, %f22;
add.s32 %r20, %r30, %r9;
mul.wide.s32 %rl9, %r20, 4;
mov.u64 %rl10, lambda;
add.s64 %rl11, %rl10, %rl9;
.loc 2 64 1
ld.const.f32 %f11, [%rl11];
.loc 2 65 1
mul.f32 %f12, %f3, %f11;
.loc 2 66 1
mul.wide.s32 %rl12, %r30, 4;
ld.param.u64 %rl16, [_Z12path_calc_b1PfS_S__param_0];
.loc 2 66 1
add.s64 %rl13, %rl16, %rl12;
ld.f32 %f13, [%rl13];
mul.f32 %f14, %f12, %f13;
fma.rn.f32 %f15, %f3, %f13, 0f3F800000;
.loc 3 752 5
div.approx.f32 %f16, %f14, %f15;
.loc 2 66 1
add.f32 %f23, %f23, %f16;
.loc 2 67 1
mul.f32 %f17, %f12, %f23;
cvt.f64.f32 %fd2, %f17;
cvt.f64.f32 %fd3, %f11;
cvt.f64.f32 %fd4, %f12;
fma.rn.f64 %fd5, %fd4, 0dBFE0000000000000, %fd1;
fma.rn.f64 %fd6, %fd3, %fd5, %fd2;
cvt.rn.f32.f64 %f18, %fd6;
.loc 4 1283 3
mul.f32 %f19, %f18, 0f3FB8AA3B;
.loc 3 531 5
ex2.approx.f32 %f20, %f19;
.loc 2 68 1
mul.f32 %f21, %f13, %f20;
st.f32 [%rl13], %f21;
.loc 2 71 1
ld.const.u32 %r28, [N];
mad.lo.s32 %r24, %r28, %r8, %r30;
mul.wide.s32 %rl14, %r24, 4;
ld.param.u64 %rl19, [_Z12path_calc_b1PfS_S__param_2];
.loc 2 71 1
add.s64 %rl15, %rl19, %rl14;
st.f32 [%rl15], %f21;
add.s32 %r30, %r30, 1;
.loc 2 63 1
setp.lt.s32 %p5, %r30, %r28;
@%p5 bra BB1_10;

BB1_8:
.loc 2 59 1
ld.const.u32 %r26, [Nmat];
setp.lt.s32 %p6, %r8, %r26;
mov.u32 %r31, %r8;
.loc 2 59 1
@%p6 bra BB1_5;

BB1_9:
.loc 2 74 2
ret;

BB1_10:
ld.const.f32 %f6, [delta];
mov.f32 %f22, %f6;
bra.uni BB1_7;
}

.visible .func _Z12path_calc_b2PfS_S_(
.param .b64 _Z12path_calc_b2PfS_S__param_0,
.param .b64 _Z12path_calc_b2PfS_S__param_1,
.param .b64 _Z12path_calc_b2PfS_S__param_2
)
{
.reg .f32 %f<18>;
.reg .pred %p<5>;
.reg .s32 %r<29>;
.reg .s64 %rl<24>;


.loc 2 84 1
ld.const.u32 %r24, [Nmat];
add.s32 %r25, %r24, -1;
.loc 2 84 1
setp.lt.s32 %p1, %r25, 0;
@%p1 bra BB2_6;

.loc 2 86 1
ld.const.u32 %r3, [N];
add.s32 %r12, %r3, -1;
cvt.s64.s32 %rl3, %r12;
mul.wide.s32 %rl11, %r12, 4;
ld.param.u64 %rl20, [_Z12path_calc_b2PfS_S__param_0];
add.s64 %rl4, %rl20, %rl11;

BB2_2:
neg.s32 %r13, %r24;
cvt.s64.s32 %rl12, %r13;
add.s64 %rl13, %rl3, %rl12;
shl.b64 %rl14, %rl13, 2;
mov.u64 %rl15, lambda;
add.s64 %rl5, %rl15, %rl14;
.loc 2 86 1
setp.le.s32 %p2, %r12, %r25;
@%p2 bra BB2_5;

mov.f32 %f17, 0f00000000;
mov.u64 %rl22, %rl5;
mov.u64 %rl23, %rl4;
mov.u32 %r28, %r3;
mov.u32 %r27, %r3;

BB2_4:
mov.u32 %r6, %r28;
mov.u32 %r7, %r27;
mov.u64 %rl8, %rl23;
add.s32 %r15, %r6, -1;
mad.lo.s32 %r16, %r24, %r7, %r15;
.loc 2 87 1
mul.wide.s32 %rl16, %r16, 4;
ld.param.u64 %rl21, [_Z12path_calc_b2PfS_S__param_2];
.loc 2 87 1
add.s64 %rl17, %rl21, %rl16;
ld.f32 %f4, [%rl17];
ld.const.f32 %f5, [%rl22];
mul.f32 %f6, %f5, %f4;
ld.f32 %f7, [%rl8];
fma.rn.f32 %f17, %f6, %f7, %f17;
mad.lo.s32 %r20, %r25, %r7, %r15;
.loc 2 88 1
mul.wide.s32 %rl18, %r20, 4;
add.s64 %rl19, %rl21, %rl18;
ld.f32 %f8, [%rl19];
ld.const.f32 %f9, [delta];
fma.rn.f32 %f10, %f9, %f8, 0f3F800000;
.loc 3 752 5
div.approx.f32 %f11, %f9, %f10;
.loc 3 752 5
div.approx.f32 %f12, %f4, %f8;
.loc 2 89 1
mul.f32 %f13, %f17, %f5;
mul.f32 %f14, %f13, %f11;
mul.f32 %f15, %f14, %f11;
fma.rn.f32 %f16, %f7, %f12, %f15;
st.f32 [%rl8], %f16;
add.s32 %r23, %r6, -2;
.loc 2 86 1
setp.gt.s32 %p3, %r23, %r25;
@%p3 bra BB2_7;

BB2_5:
add.s32 %r25, %r25, -1;
setp.gt.s32 %p4, %r25, -1;
add.s32 %r24, %r24, -1;
.loc 2 84 1
@%p4 bra BB2_2;

BB2_6:
.loc 2 94 2
ret;

BB2_7:
ld.const.u32 %r10, [N];
add.s64 %rl9, %rl8, -4;
add.s64 %rl22, %rl22, -4;
mov.u64 %rl23, %rl9;
mov.u32 %r27, %r10;
mov.u32 %r28, %r15;
bra.uni BB2_4;
}

.visible .func (.param .b32 func_retval0) _Z11portfolio_bPfS_(
.param .b64 _Z11portfolio_bPfS__param_0,
.param .b64 _Z11portfolio_bPfS__param_1
)
{
.local .align 4 .b8 __local_depot3[640];
.reg .b64 %SP;
.reg .f32 %f<65>;
.reg .f64 %fd<9>;
.reg .pred %p<16>;
.reg .s32 %r<87>;
.reg .s64 %rl<75>;


mov.u64 %SP, __local_depot3;
.loc 2 107 1
ld.const.u32 %r85, [Nmat];
ld.const.u32 %r2, [N];
sub.s32 %r76, %r2, %r85;
setp.gt.s32 %p1, %r76, 0;
setp.lt.s32 %p3, %r76, 1;
@%p3 bra BB3_6;

.loc 2 109 1
ld.const.f32 %f1, [delta];
mul.wide.s32 %rl22, %r85, 4;
ld.param.u64 %rl64, [_Z11portfolio_bPfS__param_0];
add.s64 %rl3, %rl64, %rl22;
mov.u32 %r73, 0;
mov.f32 %f62, 0f3F800000;
mov.f32 %f61, 0f00000000;
mov.u64 %rl68, 0;

BB3_2:
add.s64 %rl23, %rl3, %rl68;
.loc 2 109 1
ld.f32 %f22, [%rl23];
fma.rn.f32 %f23, %f1, %f22, 0f3F800000;
.loc 3 752 5
div.approx.f32 %f62, %f62, %f23;
.loc 2 110 1
fma.rn.f32 %f61, %f1, %f62, %f61;
add.u64 %rl24, %SP, 0;
add.s64 %rl25, %rl24, %rl68;
.loc 2 111 1
st.local.f32 [%rl25], %f62;
add.u64 %rl26, %SP, 160;
add.s64 %rl27, %rl26, %rl68;
.loc 2 112 1
st.local.f32 [%rl27], %f61;
add.s64 %rl68, %rl68, 4;
.loc 2 107 101
add.s32 %r73, %r73, 1;
.loc 2 107 1
setp.lt.s32 %p4, %r73, %r76;
@%p4 bra BB3_2;

.loc 2 117 1
@!%p1 bra BB3_6;

mov.u32 %r29, 0;
add.u64 %rl70, %SP, 320;
add.u64 %rl69, %SP, 480;
mov.u32 %r74, %r29;

BB3_5:
mov.u32 %r6, %r74;
.loc 2 118 1
st.local.u32 [%rl70], %r29;
.loc 2 119 1
st.local.u32 [%rl69], %r29;
add.s64 %rl70, %rl70, 4;
add.s64 %rl69, %rl69, 4;
.loc 2 117 101
add.s32 %r7, %r6, 1;
.loc 2 117 1
setp.lt.s32 %p5, %r7, %r76;
mov.u32 %r74, %r7;
.loc 2 117 1
@%p5 bra BB3_5;

BB3_6:
.loc 2 122 1
ld.const.u32 %r8, [Nopt];
setp.gt.s32 %p6, %r8, 0;
@%p6 bra BB3_8;

mov.f32 %f63, 0f00000000;
bra.uni BB3_12;

BB3_8:
mov.u32 %r75, 0;
mov.f32 %f63, 0f00000000;
mov.u64 %rl72, maturities;
mov.u64 %rl71, swaprates;

BB3_9:
.loc 2 123 1
ld.const.u32 %r34, [%rl72];
add.s32 %r36, %r34, -1;
.loc 2 124 1
cvt.s64.s32 %rl12, %r36;
mul.wide.s32 %rl32, %r36, 4;
add.u64 %rl33, %SP, 0;
add.s64 %rl34, %rl33, %rl32;
add.u64 %rl35, %SP, 160;
add.s64 %rl36, %rl35, %rl32;
.loc 2 124 1
ld.local.f32 %f26, [%rl36];
ld.const.f32 %f7, [%rl71];
ld.local.f32 %f27, [%rl34];
fma.rn.f32 %f28, %f7, %f26, %f27;
add.f32 %f8, %f28, 0fBF800000;
.loc 2 125 1
setp.lt.f32 %p7, %f8, 0f00000000;
@%p7 bra BB3_10;
bra.uni BB3_11;

BB3_10:
.loc 2 126 1
fma.rn.f32 %f63, %f8, 0fC2C80000, %f63;
shl.b64 %rl37, %rl12, 2;
add.u64 %rl38, %SP, 480;
add.s64 %rl39, %rl38, %rl37;
.loc 2 127 1
ld.local.f32 %f29, [%rl39];
fma.rn.f32 %f30, %f7, 0fC2C80000, %f29;
st.local.f32 [%rl39], %f30;
add.u64 %rl40, %SP, 320;
add.s64 %rl41, %rl40, %rl37;
.loc 2 128 1
ld.local.f32 %f31, [%rl41];
add.f32 %f32, %f31, 0fC2C80000;
st.local.f32 [%rl41], %f32;

BB3_11:
add.s64 %rl72, %rl72, 4;
add.s64 %rl71, %rl71, 4;
.loc 2 122 97
add.s32 %r75, %r75, 1;
.loc 2 122 1
setp.lt.s32 %p8, %r75, %r8;
@%p8 bra BB3_9;

BB3_12:
add.s32 %r45, %r76, -1;
setp.gt.s32 %p9, %r45, -1;
@%p9 bra BB3_13;
bra.uni BB3_18;

BB3_13:
add.s32 %r46, %r2, -1;
sub.s32 %r47, %r46, %r85;
mul.wide.s32 %rl73, %r47, 4;
mov.u32 %r86, %r85;

BB3_14:
mov.u32 %r13, %r86;
mov.u32 %r12, %r76;
add.u64 %rl42, %SP, 480;
add.s64 %rl43, %rl42, %rl73;
.loc 2 134 1
ld.local.f32 %f12, [%rl43];
ld.const.f32 %f33, [delta];
add.u64 %rl44, %SP, 320;
add.s64 %rl45, %rl44, %rl73;
.loc 2 134 1
ld.local.f32 %f34, [%rl45];
fma.rn.f32 %f13, %f33, %f12, %f34;
st.local.f32 [%rl45], %f13;
.loc 2 135 1
neg.f32 %f35, %f13;
add.u64 %rl46, %SP, 0;
add.s64 %rl47, %rl46, %rl73;
.loc 2 135 1
ld.local.f32 %f36, [%rl47];
mul.f32 %f37, %f36, %f35;
add.s32 %r52, %r13, %r12;
add.s32 %r53, %r52, -1;
.loc 2 135 1
mul.wide.s32 %rl48, %r53, 4;
ld.param.u64 %rl63, [_Z11portfolio_bPfS__param_0];
.loc 2 135 1
add.s64 %rl49, %rl63, %rl48;
add.s64 %rl17, %rl49, 4;
.loc 2 135 1
ld.f32 %f38, [%rl49];
fma.rn.f32 %f39, %f33, %f38, 0f3F800000;
.loc 3 752 5
div.approx.f32 %f40, %f33, %f39;
.loc 2 135 1
mul.f32 %f41, %f37, %f40;
ld.param.u64 %rl67, [_Z11portfolio_bPfS__param_1];
.loc 2 135 1
add.s64 %rl50, %rl67, %rl48;
st.f32 [%rl50], %f41;
add.s32 %r56, %r12, -1;
.loc 2 136 1
setp.lt.s32 %p10, %r56, 1;
@%p10 bra BB3_16;

add.s32 %r57, %r12, -2;
mul.wide.s32 %rl51, %r57, 4;
add.s64 %rl53, %rl42, %rl51;
.loc 2 137 1
ld.local.f32 %f42, [%rl53];
add.f32 %f43, %f42, %f12;
st.local.f32 [%rl53], %f43;
.loc 2 138 1
ld.f32 %f44, [%rl17+-4];
ld.const.f32 %f45, [delta];
fma.rn.f32 %f46, %f45, %f44, 0f3F800000;
.loc 3 752 5
div.approx.f32 %f47, %f13, %f46;
add.s64 %rl55, %rl44, %rl51;
.loc 2 138 1
ld.local.f32 %f48, [%rl55];
add.f32 %f49, %f48, %f47;
st.local.f32 [%rl55], %f49;

BB3_16:
ld.const.u32 %r14, [Nmat];
add.s32 %r63, %r12, -2;
add.s64 %rl73, %rl73, -4;
setp.gt.s32 %p11, %r63, -1;
mov.u32 %r76, %r56;
mov.u32 %r86, %r14;
.loc 2 132 1
@%p11 bra BB3_14;

mov.u32 %r85, %r14;

BB3_18:
mov.u32 %r84, %r85;
.loc 2 145 1
setp.gt.s32 %p2, %r84, 0;
@%p2 bra BB3_20;

mov.f32 %f64, 0f3F800000;
bra.uni BB3_22;

BB3_20:
.loc 2 145 1
ld.const.f32 %f14, [delta];
mov.u32 %r77, 0;
mov.f32 %f64, 0f3F800000;
ld.param.u64 %rl74, [_Z11portfolio_bPfS__param_0];

BB3_21:
.loc 2 145 1
ld.f32 %f52, [%rl74];
mul.f32 %f53, %f14, %f52;
cvt.f64.f32 %fd1, %f53;
add.f64 %fd2, %fd1, 0d3FF0000000000000;
cvt.f64.f32 %fd3, %f64;
.loc 4 1328 3
div.rn.f64 %fd4, %fd3, %fd2;
.loc 2 145 1
cvt.rn.f32.f64 %f64, %fd4;
add.s64 %rl74, %rl74, 4;
.loc 2 145 97
add.s32 %r77, %r77, 1;
.loc 2 145 1
setp.lt.s32 %p12, %r77, %r84;
@%p12 bra BB3_21;

BB3_22:
.loc 2 147 1
mul.f32 %f18, %f64, %f63;
@%p2 bra BB3_23;
bra.uni BB3_25;

BB3_23:
.loc 2 150 1
neg.f32 %f19, %f18;
mov.u32 %r78, 0;

BB3_24:
.loc 2 150 1
ld.const.f32 %f54, [delta];
mul.f32 %f55, %f54, %f19;
cvt.f64.f32 %fd5, %f55;
mul.wide.s32 %rl56, %r78, 4;
ld.param.u64 %rl61, [_Z11portfolio_bPfS__param_0];
.loc 2 150 1
add.s64 %rl57, %rl61, %rl56;
ld.f32 %f56, [%rl57];
mul.f32 %f57, %f54, %f56;
cvt.f64.f32 %fd6, %f57;
add.f64 %fd7, %fd6, 0d3FF0000000000000;
.loc 4 1328 3
div.rn.f64 %fd8, %fd5, %fd7;
.loc 2 150 1
cvt.rn.f32.f64 %f58, %fd8;
ld.param.u64 %rl66, [_Z11portfolio_bPfS__param_1];
.loc 2 150 1
add.s64 %rl58, %rl66, %rl56;
st.f32 [%rl58], %f58;
.loc 2 149 1
ld.const.u32 %r84, [Nmat];
.loc 2 149 97
add.s32 %r78, %r78, 1;
.loc 2 149 1
setp.lt.s32 %p13, %r78, %r84;
@%p13 bra BB3_24;

BB3_25:
mov.u32 %r83, %r84;
.loc 2 153 1
ld.const.u32 %r69, [N];
setp.ge.s32 %p14, %r83, %r69;
@%p14 bra BB3_27;

BB3_26:
.loc 2 154 1
mul.wide.s32 %rl59, %r83, 4;
ld.param.u64 %rl65, [_Z11portfolio_bPfS__param_1];
.loc 2 154 1
add.s64 %rl60, %rl65, %rl59;
ld.f32 %f59, [%rl60];
mul.f32 %f60, %f64, %f59;
st.f32 [%rl60], %f60;
.loc 2 153 1
ld.const.u32 %r72, [N];
.loc 2 153 97
add.s32 %r83, %r83, 1;
.loc 2 153 1
setp.lt.s32 %p15, %r83, %r72;
@%p15 bra BB3_26;

BB3_27:
.loc 2 157 1
st.param.f32	[func_retval0+0], %f18;
ret;
}

.visible .func (.param .b32 func_retval0) _Z9portfolioPf(
.param .b64 _Z9portfolioPf_param_0
)
{
.local .align 4 .b8 __local_depot4[320];
.reg .b64 %SP;
.reg .f32 %f<31>;
.reg .f64 %fd<15>;
.reg .pred %p<8>;
.reg .s32 %r<25>;
.reg .s64 %rl<31>;


mov.u64 %SP, __local_depot4;
.loc 2 171 1
ld.const.u32 %r1, [N];
ld.const.u32 %r2, [Nmat];
setp.ge.s32 %p1, %r2, %r1;
@%p1 bra BB4_3;

.loc 2 172 1
ld.const.f32 %f1, [delta];
mul.wide.s32 %rl12, %r2, 4;
ld.param.u64 %rl26, [_Z9portfolioPf_param_0];
add.s64 %rl2, %rl26, %rl12;
mov.f64 %fd14, 0d3FF0000000000000;
mov.f32 %f28, 0f00000000;
mov.u64 %rl27, 0;
mov.u32 %r22, %r2;

BB4_2:
mov.u32 %r3, %r22;
add.s64 %rl13, %rl2, %rl27;
.loc 2 172 1
ld.f32 %f14, [%rl13];
mul.f32 %f15, %f1, %f14;
cvt.f64.f32 %fd4, %f15;
add.f64 %fd5, %fd4, 0d3FF0000000000000;
.loc 4 1328 3
div.rn.f64 %fd6, %fd14, %fd5;
.loc 2 172 1
cvt.rn.f32.f64 %f16, %fd6;
.loc 2 173 1
fma.rn.f32 %f28, %f1, %f16, %f28;
add.u64 %rl14, %SP, 0;
add.s64 %rl15, %rl14, %rl27;
.loc 2 174 1
st.local.f32 [%rl15], %f16;
add.u64 %rl16, %SP, 160;
add.s64 %rl17, %rl16, %rl27;
.loc 2 175 1
st.local.f32 [%rl17], %f28;
cvt.f64.f32 %fd14, %f16;
add.s64 %rl27, %rl27, 4;
.loc 2 171 95
add.s32 %r4, %r3, 1;
.loc 2 171 1
setp.lt.s32 %p2, %r4, %r1;
mov.u32 %r22, %r4;
.loc 2 171 1
@%p2 bra BB4_2;

BB4_3:
.loc 2 180 1
ld.const.u32 %r5, [Nopt];
setp.gt.s32 %p3, %r5, 0;
@%p3 bra BB4_5;

mov.f32 %f29, 0f00000000;
bra.uni BB4_9;

BB4_5:
mov.u32 %r23, 0;
mov.f32 %f29, 0f00000000;
mov.u64 %rl29, maturities;
mov.u64 %rl28, swaprates;

BB4_6:
.loc 2 181 1
ld.const.u32 %r14, [%rl29];
add.s32 %r16, %r14, -1;
mul.wide.s32 %rl20, %r16, 4;
add.u64 %rl21, %SP, 0;
add.s64 %rl22, %rl21, %rl20;
add.u64 %rl23, %SP, 160;
add.s64 %rl24, %rl23, %rl20;
.loc 2 182 1
ld.local.f32 %f19, [%rl24];
ld.const.f32 %f20, [%rl28];
ld.local.f32 %f21, [%rl22];
fma.rn.f32 %f22, %f20, %f19, %f21;
add.f32 %f5, %f22, 0fBF800000;
.loc 2 183 1
setp.lt.f32 %p4, %f5, 0f00000000;
@%p4 bra BB4_7;
bra.uni BB4_8;

BB4_7:
.loc 2 184 1
cvt.f64.f32 %fd7, %f5;
cvt.f64.f32 %fd8, %f29;
fma.rn.f64 %fd9, %fd7, 0dC059000000000000, %fd8;
cvt.rn.f32.f64 %f29, %fd9;

BB4_8:
add.s64 %rl29, %rl29, 4;
add.s64 %rl28, %rl28, 4;
.loc 2 180 97
add.s32 %r23, %r23, 1;
.loc 2 180 1
setp.lt.s32 %p5, %r23, %r5;
@%p5 bra BB4_6;

BB4_9:
.loc 2 190 1
setp.gt.s32 %p6, %r2, 0;
@%p6 bra BB4_11;

mov.f32 %f30, 0f3F800000;
bra.uni BB4_13;

BB4_11:
.loc 2 190 1
ld.const.f32 %f9, [delta];
mov.u32 %r24, 0;
mov.f32 %f30, 0f3F800000;
ld.param.u64 %rl30, [_Z9portfolioPf_param_0];

BB4_12:
.loc 2 190 1
ld.f32 %f25, [%rl30];
mul.f32 %f26, %f9, %f25;
cvt.f64.f32 %fd10, %f26;
add.f64 %fd11, %fd10, 0d3FF0000000000000;
cvt.f64.f32 %fd12, %f30;
.loc 4 1328 3
div.rn.f64 %fd13, %fd12, %fd11;
.loc 2 190 1
cvt.rn.f32.f64 %f30, %fd13;
add.s64 %rl30, %rl30, 4;
.loc 2 190 95
add.s32 %r24, %r24, 1;
.loc 2 190 1
setp.lt.s32 %p7, %r24, %r2;
@%p7 bra BB4_12;

BB4_13:
.loc 2 192 1
mul.f32 %f27, %f30, %f29;
.loc 2 194 1
st.param.f32	[func_retval0+0], %f27;
ret;
}

.entry _Z28Pathcalc_Portfolio_KernelGPUPfS_(
.param .u64 _Z28Pathcalc_Portfolio_KernelGPUPfS__param_0,
.param .u64 _Z28Pathcalc_Portfolio_KernelGPUPfS__param_1
)
{
.local .align 4 .b8 __local_depot5[14400];
.reg .b64 %SP;
.reg .f32 %f<96>;
.reg .f64 %fd<15>;
.reg .pred %p<30>;
.reg .s32 %r<151>;
.reg .s64 %rl<147>;


mov.u64 %SP, __local_depot5;
.loc 2 200 1
mov.u32 %r55, %ctaid.x;
mov.u32 %r56, %ntid.x;
mov.u32 %r57, %tid.x;
mad.lo.s32 %r131, %r55, %r56, %r57;
.loc 2 209 1
setp.gt.s32 %p3, %r131, 4095;
@%p3 bra BB5_48;

.loc 2 211 1
ld.const.u32 %r2, [N];
.loc 2 60 1
ld.const.f32 %f1, [delta];
.loc 2 59 1
ld.const.u32 %r3, [Nmat];
.loc 2 122 1
ld.const.u32 %r4, [Nopt];
add.s32 %r58, %r2, -1;
mul.wide.s32 %rl43, %r58, 4;
mov.u64 %rl44, lambda;
add.s64 %rl3, %rl44, %rl43;

BB5_2:
.loc 2 211 1
setp.lt.s32 %p4, %r2, 1;
@%p4 bra BB5_5;

mov.u32 %r132, 0;
add.u64 %rl133, %SP, 14080;
add.u64 %rl132, %SP, 640;

BB5_4:
mov.u32 %r60, 1050253722;
.loc 2 213 1
st.local.u32 [%rl133], %r60;
mov.u32 %r62, 1028443341;
.loc 2 214 1
st.local.u32 [%rl132], %r62;
add.s64 %rl133, %rl133, 4;
add.s64 %rl132, %rl132, 4;
.loc 2 211 92
add.s32 %r132, %r132, 1;
.loc 2 211 1
setp.lt.s32 %p5, %r132, %r2;
@%p5 bra BB5_4;

BB5_5:
.loc 2 57 1
@%p4 bra BB5_8;

mov.u32 %r133, 0;
add.u64 %rl135, %SP, 640;
add.u64 %rl134, %SP, 960;

BB5_7:
.loc 2 57 1
ld.local.f32 %f25, [%rl135];
st.local.f32 [%rl134], %f25;
add.s64 %rl135, %rl135, 4;
add.s64 %rl134, %rl134, 4;
.loc 2 57 92
add.s32 %r133, %r133, 1;
.loc 2 57 1
setp.lt.s32 %p7, %r133, %r2;
@%p7 bra BB5_7;

BB5_8:
.loc 2 59 1
setp.lt.s32 %p8, %r3, 1;
@%p8 bra BB5_14;

.loc 3 991 5
sqrt.rn.f32 %f2, %f1;
mov.u32 %r138, 0;
mov.u32 %r134, %r138;
mov.u32 %r135, %r2;

BB5_10:
mov.u32 %r12, %r138;
mov.u32 %r11, %r135;
add.s32 %r14, %r12, 1;
cvt.s64.s32 %rl12, %r14;
add.s32 %r134, %r134, -1;
cvt.s64.s32 %rl49, %r134;
add.s64 %rl50, %rl49, %rl12;
shl.b64 %rl51, %rl50, 2;
add.s64 %rl13, %rl44, %rl51;
mul.wide.s32 %rl53, %r12, 4;
add.u64 %rl54, %SP, 14080;
add.s64 %rl55, %rl54, %rl53;
.loc 2 60 1
ld.local.f32 %f26, [%rl55];
mul.f32 %f3, %f2, %f26;
.loc 2 63 1
setp.ge.s32 %p9, %r14, %r2;
@%p9 bra BB5_13;

.loc 2 67 1
cvt.f64.f32 %fd1, %f3;
mov.f32 %f90, 0f00000000;
mov.u64 %rl136, 0;
mov.u32 %r137, %r14;

BB5_12:
mul.wide.s32 %rl58, %r14, 4;
add.u64 %rl59, %SP, 640;
add.s64 %rl60, %rl59, %rl58;
cvt.s64.s32 %rl61, %r11;
add.s64 %rl62, %rl61, %rl12;
shl.b64 %rl63, %rl62, 2;
add.u64 %rl64, %SP, 960;
add.s64 %rl65, %rl64, %rl63;
add.s64 %rl66, %rl13, %rl136;
.loc 2 64 1
ld.const.f32 %f28, [%rl66];
.loc 2 65 1
mul.f32 %f29, %f1, %f28;
add.s64 %rl67, %rl60, %rl136;
.loc 2 66 1
ld.local.f32 %f30, [%rl67];
mul.f32 %f31, %f29, %f30;
fma.rn.f32 %f32, %f1, %f30, 0f3F800000;
.loc 3 752 5
div.approx.f32 %f33, %f31, %f32;
.loc 2 66 1
add.f32 %f90, %f90, %f33;
.loc 2 67 1
mul.f32 %f34, %f29, %f90;
cvt.f64.f32 %fd3, %f34;
cvt.f64.f32 %fd4, %f28;
cvt.f64.f32 %fd5, %f29;
fma.rn.f64 %fd6, %fd5, 0dBFE0000000000000, %fd1;
fma.rn.f64 %fd7, %fd4, %fd6, %fd3;
cvt.rn.f32.f64 %f35, %fd7;
.loc 4 1283 3
mul.f32 %f36, %f35, 0f3FB8AA3B;
.loc 3 531 5
ex2.approx.f32 %f37, %f36;
.loc 2 68 1
mul.f32 %f38, %f30, %f37;
st.local.f32 [%rl67], %f38;
add.s64 %rl68, %rl65, %rl136;
.loc 2 71 1
st.local.f32 [%rl68], %f38;
add.s64 %rl136, %rl136, 4;
add.s32 %r137, %r137, 1;
.loc 2 63 1
setp.lt.s32 %p10, %r137, %r2;
@%p10 bra BB5_12;

BB5_13:
.loc 2 59 1
setp.lt.s32 %p11, %r14, %r3;
add.s32 %r17, %r11, %r2;
mov.u32 %r135, %r17;
mov.u32 %r138, %r14;
.loc 2 59 1
@%p11 bra BB5_10;

BB5_14:
.loc 2 107 1
sub.s32 %r142, %r2, %r3;
setp.gt.s32 %p1, %r142, 0;
setp.lt.s32 %p12, %r142, 1;
@%p12 bra BB5_17;

sub.s32 %r19, %r2, %r3;
mul.wide.s32 %rl70, %r3, 4;
add.u64 %rl71, %SP, 640;
add.s64 %rl16, %rl71, %rl70;
mov.u32 %r139, 0;
mov.f32 %f92, 0f3F800000;
mov.f32 %f91, 0f00000000;
mov.u64 %rl137, 0;

BB5_16:
add.s64 %rl72, %rl16, %rl137;
.loc 2 109 1
ld.local.f32 %f41, [%rl72];
fma.rn.f32 %f42, %f1, %f41, 0f3F800000;
.loc 3 752 5
div.approx.f32 %f92, %f92, %f42;
.loc 2 110 1
fma.rn.f32 %f91, %f1, %f92, %f91;
add.u64 %rl73, %SP, 0;
add.s64 %rl74, %rl73, %rl137;
.loc 2 111 1
st.local.f32 [%rl74], %f92;
add.u64 %rl75, %SP, 160;
add.s64 %rl76, %rl75, %rl137;
.loc 2 112 1
st.local.f32 [%rl76], %f91;
add.s64 %rl137, %rl137, 4;
.loc 2 107 101
add.s32 %r139, %r139, 1;
.loc 2 107 1
setp.lt.s32 %p13, %r139, %r19;
@%p13 bra BB5_16;

BB5_17:
.loc 2 117 1
@!%p1 bra BB5_20;

.loc 2 107 1
sub.s32 %r22, %r2, %r3;
mov.u32 %r80, 0;
add.u64 %rl139, %SP, 320;
add.u64 %rl138, %SP, 480;
mov.u32 %r140, %r80;

BB5_19:
mov.u32 %r23, %r140;
.loc 2 118 1
st.local.u32 [%rl139], %r80;
.loc 2 119 1
st.local.u32 [%rl138], %r80;
add.s64 %rl139, %rl139, 4;
add.s64 %rl138, %rl138, 4;
.loc 2 117 101
add.s32 %r24, %r23, 1;
.loc 2 117 1
setp.lt.s32 %p14, %r24, %r22;
mov.u32 %r140, %r24;
.loc 2 117 1
@%p14 bra BB5_19;

BB5_20:
.loc 2 122 1
setp.gt.s32 %p15, %r4, 0;
@%p15 bra BB5_22;

mov.f32 %f93, 0f00000000;
bra.uni BB5_26;

BB5_22:
mov.u32 %r141, 0;
mov.f32 %f93, 0f00000000;
mov.u64 %rl141, maturities;
mov.u64 %rl140, swaprates;

BB5_23:
.loc 2 123 1
ld.const.u32 %r85, [%rl141];
add.s32 %r87, %r85, -1;
.loc 2 124 1
cvt.s64.s32 %rl25, %r87;
mul.wide.s32 %rl81, %r87, 4;
add.u64 %rl82, %SP, 0;
add.s64 %rl83, %rl82, %rl81;
add.u64 %rl84, %SP, 160;
add.s64 %rl85, %rl84, %rl81;
.loc 2 124 1
ld.local.f32 %f45, [%rl85];
ld.const.f32 %f11, [%rl140];
ld.local.f32 %f46, [%rl83];
fma.rn.f32 %f47, %f11, %f45, %f46;
add.f32 %f12, %f47, 0fBF800000;
.loc 2 125 1
setp.lt.f32 %p16, %f12, 0f00000000;
@%p16 bra BB5_24;
bra.uni BB5_25;

BB5_24:
.loc 2 126 1
fma.rn.f32 %f93, %f12, 0fC2C80000, %f93;
shl.b64 %rl86, %rl25, 2;
add.u64 %rl87, %SP, 480;
add.s64 %rl88, %rl87, %rl86;
.loc 2 127 1
ld.local.f32 %f48, [%rl88];
fma.rn.f32 %f49, %f11, 0fC2C80000, %f48;
st.local.f32 [%rl88], %f49;
add.u64 %rl89, %SP, 320;
add.s64 %rl90, %rl89, %rl86;
.loc 2 128 1
ld.local.f32 %f50, [%rl90];
add.f32 %f51, %f50, 0fC2C80000;
st.local.f32 [%rl90], %f51;

BB5_25:
add.s64 %rl141, %rl141, 4;
add.s64 %rl140, %rl140, 4;
.loc 2 122 97
add.s32 %r141, %r141, 1;
.loc 2 122 1
setp.lt.s32 %p17, %r141, %r4;
@%p17 bra BB5_23;

BB5_26:
add.s32 %r96, %r142, -1;
.loc 2 132 1
setp.lt.s32 %p18, %r96, 0;
@%p18 bra BB5_31;

add.s32 %r97, %r2, -1;
sub.s32 %r98, %r97, %r3;
mul.wide.s32 %rl142, %r98, 4;
mul.wide.s32 %rl91, %r3, 4;
add.u64 %rl92, %SP, 640;
add.s64 %rl29, %rl92, %rl91;

BB5_28:
mov.u32 %r28, %r142;
add.u64 %rl93, %SP, 480;
add.s64 %rl94, %rl93, %rl142;
.loc 2 134 1
ld.local.f32 %f16, [%rl94];
add.u64 %rl95, %SP, 320;
add.s64 %rl96, %rl95, %rl142;
.loc 2 134 1
ld.local.f32 %f52, [%rl96];
fma.rn.f32 %f17, %f1, %f16, %f52;
st.local.f32 [%rl96], %f17;
.loc 2 135 1
neg.f32 %f53, %f17;
add.u64 %rl97, %SP, 0;
add.s64 %rl98, %rl97, %rl142;
.loc 2 135 1
ld.local.f32 %f54, [%rl98];
mul.f32 %f55, %f54, %f53;
add.s64 %rl99, %rl29, %rl142;
.loc 2 135 1
ld.local.f32 %f56, [%rl99];
fma.rn.f32 %f57, %f1, %f56, 0f3F800000;
.loc 3 752 5
div.approx.f32 %f58, %f1, %f57;
.loc 2 135 1
mul.f32 %f18, %f55, %f58;
st.local.f32 [%rl99], %f18;
add.s32 %r105, %r28, -1;
.loc 2 136 1
setp.lt.s32 %p19, %r105, 1;
@%p19 bra BB5_30;

add.s32 %r106, %r28, -2;
mul.wide.s32 %rl100, %r106, 4;
add.s64 %rl102, %rl93, %rl100;
.loc 2 137 1
ld.local.f32 %f59, [%rl102];
add.f32 %f60, %f59, %f16;
st.local.f32 [%rl102], %f60;
fma.rn.f32 %f61, %f1, %f18, 0f3F800000;
.loc 3 752 5
div.approx.f32 %f62, %f17, %f61;
add.s64 %rl104, %rl95, %rl100;
.loc 2 138 1
ld.local.f32 %f63, [%rl104];
add.f32 %f64, %f63, %f62;
st.local.f32 [%rl104], %f64;

BB5_30:
add.s32 %r111, %r28, -2;
add.s64 %rl142, %rl142, -4;
setp.gt.s32 %p20, %r111, -1;
mov.u32 %r142, %r105;
.loc 2 132 1
@%p20 bra BB5_28;

BB5_31:
.loc 2 59 1
setp.gt.s32 %p2, %r3, 0;
.loc 2 145 1
@%p2 bra BB5_33;

mov.f32 %f94, 0f3F800000;
bra.uni BB5_35;

BB5_33:
mov.u32 %r143, 0;
mov.f32 %f94, 0f3F800000;
add.u64 %rl143, %SP, 640;

BB5_34:
.loc 2 145 1
ld.local.f32 %f67, [%rl143];
mul.f32 %f68, %f1, %f67;
cvt.f64.f32 %fd8, %f68;
add.f64 %fd9, %fd8, 0d3FF0000000000000;
cvt.f64.f32 %fd10, %f94;
.loc 4 1328 3
div.rn.f64 %fd11, %fd10, %fd9;
.loc 2 145 1
cvt.rn.f32.f64 %f94, %fd11;
add.s64 %rl143, %rl143, 4;
.loc 2 145 97
add.s32 %r143, %r143, 1;
.loc 2 145 1
setp.lt.s32 %p21, %r143, %r3;
@%p21 bra BB5_34;

BB5_35:
.loc 2 147 1
mul.f32 %f22, %f94, %f93;
.loc 2 149 1
@!%p2 bra BB5_38;

.loc 2 150 1
neg.f32 %f69, %f22;
mul.f32 %f70, %f1, %f69;
cvt.f64.f32 %fd2, %f70;
mov.u32 %r144, 0;
add.u64 %rl144, %SP, 640;

BB5_37:
.loc 2 150 1
ld.local.f32 %f71, [%rl144];
mul.f32 %f72, %f1, %f71;
cvt.f64.f32 %fd12, %f72;
add.f64 %fd13, %fd12, 0d3FF0000000000000;
.loc 4 1328 3
div.rn.f64 %fd14, %fd2, %fd13;
.loc 2 150 1
cvt.rn.f32.f64 %f73, %fd14;
st.local.f32 [%rl144], %f73;
add.s64 %rl144, %rl144, 4;
.loc 2 149 97
add.s32 %r144, %r144, 1;
.loc 2 149 1
setp.lt.s32 %p22, %r144, %r3;
@%p22 bra BB5_37;

BB5_38:
.loc 2 153 1
setp.ge.s32 %p23, %r3, %r2;
@%p23 bra BB5_41;

mul.wide.s32 %rl107, %r3, 4;
add.u64 %rl108, %SP, 640;
add.s64 %rl145, %rl108, %rl107;
mov.u32 %r145, %r3;

BB5_40:
mov.u32 %r37, %r145;
.loc 2 154 1
ld.local.f32 %f74, [%rl145];
mul.f32 %f75, %f94, %f74;
st.local.f32 [%rl145], %f75;
add.s64 %rl145, %rl145, 4;
.loc 2 153 97
add.s32 %r38, %r37, 1;
.loc 2 153 1
setp.lt.s32 %p24, %r38, %r2;
mov.u32 %r145, %r38;
.loc 2 153 1
@%p24 bra BB5_40;

BB5_41:
ld.param.u64 %rl130, [_Z28Pathcalc_Portfolio_KernelGPUPfS__param_0];
cvta.to.global.u64 %rl109, %rl130;
.loc 2 217 1
mul.wide.s32 %rl110, %r131, 4;
add.s64 %rl111, %rl109, %rl110;
st.global.f32 [%rl111], %f22;
add.s32 %r149, %r3, -1;
.loc 2 84 1
setp.lt.s32 %p25, %r149, 0;
@%p25 bra BB5_47;

neg.s32 %r146, %r3;
mul.lo.s32 %r147, %r3, %r2;
mul.lo.s32 %r148, %r2, %r149;

BB5_43:
mul.wide.s32 %rl112, %r146, 4;
add.s64 %rl39, %rl3, %rl112;
.loc 2 86 1
setp.le.s32 %p26, %r58, %r149;
@%p26 bra BB5_46;

mul.wide.s32 %rl114, %r58, 4;
add.u64 %rl115, %SP, 640;
add.s64 %rl40, %rl115, %rl114;
mov.f32 %f95, 0f00000000;
mov.u64 %rl146, 0;
mov.u32 %r150, %r58;

BB5_45:
mov.u32 %r48, %r150;
mul.wide.s32 %rl116, %r58, 4;
add.u64 %rl117, %SP, 960;
add.s64 %rl118, %rl117, %rl116;
mul.wide.s32 %rl119, %r147, 4;
add.s64 %rl120, %rl118, %rl119;
mul.wide.s32 %rl121, %r148, 4;
add.s64 %rl122, %rl118, %rl121;
add.s64 %rl123, %rl39, %rl146;
add.s64 %rl124, %rl120, %rl146;
.loc 2 87 1
ld.local.f32 %f77, [%rl124];
ld.const.f32 %f78, [%rl123];
mul.f32 %f79, %f78, %f77;
add.s64 %rl125, %rl40, %rl146;
.loc 2 87 1
ld.local.f32 %f80, [%rl125];
fma.rn.f32 %f95, %f79, %f80, %f95;
add.s64 %rl126, %rl122, %rl146;
.loc 2 88 1
ld.local.f32 %f81, [%rl126];
fma.rn.f32 %f82, %f1, %f81, 0f3F800000;
.loc 3 752 5
div.approx.f32 %f83, %f1, %f82;
.loc 3 752 5
div.approx.f32 %f84, %f77, %f81;
.loc 2 89 1
mul.f32 %f85, %f95, %f78;
mul.f32 %f86, %f85, %f83;
mul.f32 %f87, %f86, %f83;
fma.rn.f32 %f88, %f80, %f84, %f87;
st.local.f32 [%rl125], %f88;
add.s64 %rl146, %rl146, -4;
add.s32 %r49, %r48, -1;
.loc 2 86 1
setp.gt.s32 %p27, %r49, %r149;
mov.u32 %r150, %r49;
.loc 2 86 1
@%p27 bra BB5_45;

BB5_46:
add.s32 %r149, %r149, -1;
setp.gt.s32 %p28, %r149, -1;
sub.s32 %r148, %r148, %r2;
sub.s32 %r147, %r147, %r2;
add.s32 %r146, %r146, 1;
.loc 2 84 1
@%p28 bra BB5_43;

BB5_47:
ld.param.u64 %rl131, [_Z28Pathcalc_Portfolio_KernelGPUPfS__param_1];
cvta.to.global.u64 %rl127, %rl131;
.loc 2 219 1
mul.wide.s32 %rl128, %r131, 4;
add.s64 %rl129, %rl127, %rl128;
ld.local.f32 %f89, [%SP+956];
st.global.f32 [%rl129], %f89;
.loc 2 201 1
mov.u32 %r130, %nctaid.x;
.loc 2 209 139
mad.lo.s32 %r131, %r130, %r56, %r131;
.loc 2 209 1
setp.lt.s32 %p29, %r131, 4096;
@%p29 bra BB5_2;

BB5_48:
.loc 2 221 2
ret;
}

.entry _Z29Pathcalc_Portfolio_KernelGPU2Pf(
.param .u64 _Z29Pathcalc_Portfolio_KernelGPU2Pf_param_0
)
{
.local .align 4 .b8 __local_depot6[960];
.reg .b64 %SP;
.reg .f32 %f<51>;
.reg .f64 %fd<18>;
.reg .pred %p<16>;
.reg .s32 %r<65>;
.reg .s64 %rl<62>;


mov.u64 %SP, __local_depot6;
.loc 2 226 1
mov.u32 %r25, %ctaid.x;
mov.u32 %r26, %ntid.x;
mov.u32 %r27, %tid.x;
mad.lo.s32 %r55, %r25, %r26, %r27;
.loc 2 234 1
setp.gt.s32 %p1, %r55, 4095;
@%p1 bra BB6_25;

.loc 2 236 1
ld.const.u32 %r2, [N];
.loc 2 34 1
ld.const.u32 %r3, [Nmat];
.loc 2 35 1
ld.const.f32 %f1, [delta];
.loc 2 180 1
ld.const.u32 %r4, [Nopt];

BB6_2:
.loc 2 236 1
setp.lt.s32 %p2, %r2, 1;
@%p2 bra BB6_5;

mov.u32 %r56, 0;
add.u64 %rl55, %SP, 640;
add.u64 %rl54, %SP, 320;

BB6_4:
mov.u32 %r29, 1050253722;
.loc 2 238 1
st.local.u32 [%rl55], %r29;
mov.u32 %r31, 1028443341;
.loc 2 239 1
st.local.u32 [%rl54], %r31;
add.s64 %rl55, %rl55, 4;
add.s64 %rl54, %rl54, 4;
.loc 2 236 92
add.s32 %r56, %r56, 1;
.loc 2 236 1
setp.lt.s32 %p3, %r56, %r2;
@%p3 bra BB6_4;

BB6_5:
.loc 2 34 1
setp.lt.s32 %p4, %r3, 1;
@%p4 bra BB6_11;

.loc 3 991 5
sqrt.rn.f32 %f2, %f1;
mov.u32 %r61, 0;
mov.u32 %r58, 1;
mov.u32 %r57, -1;

BB6_7:
cvt.s64.s32 %rl24, %r57;
cvt.s64.s32 %rl25, %r58;
add.s64 %rl26, %rl24, %rl25;
shl.b64 %rl27, %rl26, 2;
mov.u64 %rl28, lambda;
add.s64 %rl6, %rl28, %rl27;
mul.wide.s32 %rl29, %r61, 4;
add.u64 %rl30, %SP, 640;
add.s64 %rl31, %rl30, %rl29;
.loc 2 35 1
ld.local.f32 %f18, [%rl31];
mul.f32 %f3, %f2, %f18;
add.s32 %r61, %r61, 1;
.loc 2 38 1
setp.ge.s32 %p5, %r61, %r2;
@%p5 bra BB6_10;

mul.wide.s32 %rl32, %r58, 4;
add.u64 %rl33, %SP, 320;
add.s64 %rl57, %rl33, %rl32;
.loc 2 42 1
cvt.f64.f32 %fd1, %f3;
mov.f32 %f46, 0f00000000;
mov.u64 %rl56, %rl6;
mov.u32 %r60, %r61;

BB6_9:
.loc 2 39 1
ld.const.f32 %f20, [%rl56];
.loc 2 40 1
mul.f32 %f21, %f1, %f20;
.loc 2 41 1
ld.local.f32 %f22, [%rl57];
mul.f32 %f23, %f21, %f22;
fma.rn.f32 %f24, %f1, %f22, 0f3F800000;
.loc 3 752 5
div.approx.f32 %f25, %f23, %f24;
.loc 2 41 1
add.f32 %f46, %f46, %f25;
.loc 2 42 1
mul.f32 %f26, %f21, %f46;
cvt.f64.f32 %fd2, %f26;
cvt.f64.f32 %fd3, %f20;
cvt.f64.f32 %fd4, %f21;
fma.rn.f64 %fd5, %fd4, 0dBFE0000000000000, %fd1;
fma.rn.f64 %fd6, %fd3, %fd5, %fd2;
cvt.rn.f32.f64 %f27, %fd6;
.loc 4 1283 3
mul.f32 %f28, %f27, 0f3FB8AA3B;
.loc 3 531 5
ex2.approx.f32 %f29, %f28;
.loc 2 43 1
mul.f32 %f30, %f22, %f29;
st.local.f32 [%rl57], %f30;
add.s64 %rl57, %rl57, 4;
add.s64 %rl56, %rl56, 4;
add.s32 %r60, %r60, 1;
.loc 2 38 1
setp.lt.s32 %p6, %r60, %r2;
@%p6 bra BB6_9;

BB6_10:
.loc 2 34 1
setp.lt.s32 %p7, %r61, %r3;
add.s32 %r58, %r58, 1;
add.s32 %r57, %r57, -1;
.loc 2 34 1
@%p7 bra BB6_7;

BB6_11:
.loc 2 171 1
setp.ge.s32 %p8, %r3, %r2;
@%p8 bra BB6_14;

mul.wide.s32 %rl35, %r3, 4;
add.u64 %rl36, %SP, 320;
add.s64 %rl13, %rl36, %rl35;
mov.f32 %f48, 0f3F800000;
mov.f32 %f47, 0f00000000;
mov.u64 %rl58, 0;
mov.u32 %r62, %r3;

BB6_13:
mov.u32 %r16, %r62;
add.s64 %rl37, %rl13, %rl58;
.loc 2 172 1
ld.local.f32 %f33, [%rl37];
mul.f32 %f34, %f1, %f33;
cvt.f64.f32 %fd7, %f34;
add.f64 %fd8, %fd7, 0d3FF0000000000000;
cvt.f64.f32 %fd9, %f48;
.loc 4 1328 3
div.rn.f64 %fd10, %fd9, %fd8;
.loc 2 172 1
cvt.rn.f32.f64 %f48, %fd10;
.loc 2 173 1
fma.rn.f32 %f47, %f1, %f48, %f47;
add.u64 %rl38, %SP, 0;
add.s64 %rl39, %rl38, %rl58;
.loc 2 174 1
st.local.f32 [%rl39], %f48;
add.u64 %rl40, %SP, 160;
add.s64 %rl41, %rl40, %rl58;
.loc 2 175 1
st.local.f32 [%rl41], %f47;
add.s64 %rl58, %rl58, 4;
.loc 2 171 95
add.s32 %r17, %r16, 1;
.loc 2 171 1
setp.lt.s32 %p9, %r17, %r2;
mov.u32 %r62, %r17;
.loc 2 171 1
@%p9 bra BB6_13;

BB6_14:
.loc 2 180 1
setp.gt.s32 %p10, %r4, 0;
@%p10 bra BB6_16;

mov.f32 %f49, 0f00000000;
bra.uni BB6_20;

BB6_16:
mov.u32 %r63, 0;
mov.f32 %f49, 0f00000000;
mov.u64 %rl60, maturities;
mov.u64 %rl59, swaprates;

BB6_17:
.loc 2 181 1
ld.const.u32 %r44, [%rl60];
add.s32 %r46, %r44, -1;
mul.wide.s32 %rl44, %r46, 4;
add.u64 %rl45, %SP, 0;
add.s64 %rl46, %rl45, %rl44;
add.u64 %rl47, %SP, 160;
add.s64 %rl48, %rl47, %rl44;
.loc 2 182 1
ld.local.f32 %f37, [%rl48];
ld.const.f32 %f38, [%rl59];
ld.local.f32 %f39, [%rl46];
fma.rn.f32 %f40, %f38, %f37, %f39;
add.f32 %f11, %f40, 0fBF800000;
.loc 2 183 1
setp.lt.f32 %p11, %f11, 0f00000000;
@%p11 bra BB6_18;
bra.uni BB6_19;

BB6_18:
.loc 2 184 1
cvt.f64.f32 %fd11, %f11;
cvt.f64.f32 %fd12, %f49;
fma.rn.f64 %fd13, %fd11, 0dC059000000000000, %fd12;
cvt.rn.f32.f64 %f49, %fd13;

BB6_19:
add.s64 %rl60, %rl60, 4;
add.s64 %rl59, %rl59, 4;
.loc 2 180 97
add.s32 %r63, %r63, 1;
.loc 2 180 1
setp.lt.s32 %p12, %r63, %r4;
@%p12 bra BB6_17;

BB6_20:
.loc 2 34 1
setp.gt.s32 %p13, %r3, 0;
.loc 2 190 1
@%p13 bra BB6_22;

mov.f32 %f50, 0f3F800000;
bra.uni BB6_24;

BB6_22:
mov.u32 %r64, 0;
mov.f32 %f50, 0f3F800000;
add.u64 %rl61, %SP, 320;

BB6_23:
.loc 2 190 1
ld.local.f32 %f43, [%rl61];
mul.f32 %f44, %f1, %f43;
cvt.f64.f32 %fd14, %f44;
add.f64 %fd15, %fd14, 0d3FF0000000000000;
cvt.f64.f32 %fd16, %f50;
.loc 4 1328 3
div.rn.f64 %fd17, %fd16, %fd15;
.loc 2 190 1
cvt.rn.f32.f64 %f50, %fd17;
add.s64 %rl61, %rl61, 4;
.loc 2 190 95
add.s32 %r64, %r64, 1;
.loc 2 190 1
setp.lt.s32 %p14, %r64, %r3;
@%p14 bra BB6_23;

BB6_24:
ld.param.u64 %rl53, [_Z29Pathcalc_Portfolio_KernelGPU2Pf_param_0];
cvta.to.global.u64 %rl50, %rl53;
.loc 2 242 1
mul.wide.s32 %rl51, %r55, 4;
add.s64 %rl52, %rl50, %rl51;
.loc 2 192 1
mul.f32 %f45, %f50, %f49;
.loc 2 242 1
st.global.f32 [%rl52], %f45;
.loc 2 227 1
mov.u32 %r54, %nctaid.x;
.loc 2 234 141
mad.lo.s32 %r55, %r54, %r26, %r55;
.loc 2 234 1
setp.lt.s32 %p15, %r55, 4096;
@%p15 bra BB6_2;

BB6_25:
.loc 2 244 2
ret;
}





// ===== COMPILED SASS (sm_100) =====

	.target	sm_100

	.elftype	@"ET_EXEC"


//--------------------- .note.nv.tkinfo           --------------------------
	.section	.note.nv.tkinfo,"",@"SHT_NOTE"
	.sectionflags	@"SHF_NOTE_NV_TKINFO"
	.tkinfo
        /*0018*/ 	.word	0x00000002
        /*0030*/ 	.string	""
        /*0030*/ 	.string	"ptxas"
        /*0030*/ 	.string	"Cuda compilation tools, release 13.0, V13.0.88"
        /*0030*/ 	.string	"Build cuda_13.0.r13.0/compiler.36424714_0"
        /*0030*/ 	.string	"-arch sm_100 "



//--------------------- .note.nv.cuinfo           --------------------------
	.section	.note.nv.cuinfo,"",@"SHT_NOTE"
	.sectionflags	@"SHF_NOTE_NV_CUINFO"
        /*0018*/ 	.short	0x0002
        /*001a*/ 	.short	0x001e
        /*001c*/ 	.short	0x0082
	.zero		2


//--------------------- .nv.info                  --------------------------
	.section	.nv.info,"",@"SHT_CUDA_INFO"
	.align	4


	//----- nvinfo : EIATTR_REGCOUNT
	.align		4
        /*0000*/ 	.byte	0x04, 0x2f
        /*0002*/ 	.short	(.L_8 - .L_7)
	.align		4
.L_7:
        /*0004*/ 	.word	index@(_Z28Pathcalc_Portfolio_KernelGPUPfS_)
        /*0008*/ 	.word	0x00000020


	//----- nvinfo : EIATTR_FRAME_SIZE
	.align		4
.L_8:
        /*000c*/ 	.byte	0x04, 0x11
        /*000e*/ 	.short	(.L_10 - .L_9)
	.align		4
.L_9:
        /*0010*/ 	.word	index@($__internal_3_$__cuda_sm20_sqrt_rn_f32_slowpath)
        /*0014*/ 	.word	0x00003840


	//----- nvinfo : EIATTR_FRAME_SIZE
	.align		4
.L_10:
        /*0018*/ 	.byte	0x04, 0x11
        /*001a*/ 	.short	(.L_12 - .L_11)
	.align		4
.L_11:
        /*001c*/ 	.word	index@($__internal_2_$__cuda_sm20_div_rn_f64_full)
        /*0020*/ 	.word	0x00003840


	//----- nvinfo : EIATTR_FRAME_SIZE
	.align		4
.L_12:
        /*0024*/ 	.byte	0x04, 0x11
        /*0026*/ 	.short	(.L_14 - .L_13)
	.align		4
.L_13:
        /*0028*/ 	.word	index@(_Z28Pathcalc_Portfolio_KernelGPUPfS_)
        /*002c*/ 	.word	0x00003840


	//----- nvinfo : EIATTR_REGCOUNT
	.align		4
.L_14:
        /*0030*/ 	.byte	0x04, 0x2f
        /*0032*/ 	.short	(.L_16 - .L_15)
	.align		4
.L_15:
        /*0034*/ 	.word	index@(_Z29Pathcalc_Portfolio_KernelGPU2Pf)
        /*0038*/ 	.word	0x00000020


	//----- nvinfo : EIATTR_FRAME_SIZE
	.align		4
.L_16:
        /*003c*/ 	.byte	0x04, 0x11
        /*003e*/ 	.short	(.L_18 - .L_17)
	.align		4
.L_17:
        /*0040*/ 	.word	index@($__internal_1_$__cuda_sm20_sqrt_rn_f32_slowpath)
        /*0044*/ 	.word	0x000003c0


	//----- nvinfo : EIATTR_FRAME_SIZE
	.align		4
.L_18:
        /*0048*/ 	.byte	0x04, 0x11
        /*004a*/ 	.short	(.L_20 - .L_19)
	.align		4
.L_19:
        /*004c*/ 	.word	index@($__internal_0_$__cuda_sm20_div_rn_f64_full)
        /*0050*/ 	.word	0x000003c0


	//----- nvinfo : EIATTR_FRAME_SIZE
	.align		4
.L_20:
        /*0054*/ 	.byte	0x04, 0x11
        /*0056*/ 	.short	(.L_22 - .L_21)
	.align		4
.L_21:
        /*0058*/ 	.word	index@(_Z29Pathcalc_Portfolio_KernelGPU2Pf)
        /*005c*/ 	.word	0x000003c0


	//----- nvinfo : EIATTR_MIN_STACK_SIZE
	.align		4
.L_22:
        /*0060*/ 	.byte	0x04, 0x12
        /*0062*/ 	.short	(.L_24 - .L_23)
	.align		4
.L_23:
        /*0064*/ 	.word	index@(_Z29Pathcalc_Portfolio_KernelGPU2Pf)
        /*0068*/ 	.word	0x000003c0


	//----- nvinfo : EIATTR_MIN_STACK_SIZE
	.align		4
.L_24:
        /*006c*/ 	.byte	0x04, 0x12
        /*006e*/ 	.short	(.L_26 - .L_25)
	.align		4
.L_25:
        /*0070*/ 	.word	index@(_Z28Pathcalc_Portfolio_KernelGPUPfS_)
        /*0074*/ 	.word	0x00003840
.L_26:


//--------------------- .nv.compat                --------------------------
	.section	.nv.compat,"",@"SHT_CUDA_COMPAT_INFO"
	.align	4
        /*0000*/ 	.byte	0x02, 0x09, 0x00, 0x00, 0x02, 0x02, 0x01, 0x00, 0x02, 0x05, 0x05, 0x00, 0x03, 0x07, 0x01, 0x01
        /*0010*/ 	.byte	0x02, 0x03, 0x00, 0x00, 0x02, 0x06, 0x01, 0x00, 0x04, 0x0b, 0x08, 0x00, 0x01, 0x00, 0x00, 0x00
        /*0020*/ 	.byte	0x00, 0x00, 0x00, 0x00


//--------------------- .nv.info._Z29Pathcalc_Portfolio_KernelGPU2Pf --------------------------
	.section	.nv.info._Z29Pathcalc_Portfolio_KernelGPU2Pf,"",@"SHT_CUDA_INFO"
	.sectionflags	@""
	.align	4


	//----- nvinfo : EIATTR_CUDA_API_VERSION
	.align		4
        /*0000*/ 	.byte	0x04, 0x37
        /*0002*/ 	.short	(.L_28 - .L_27)
.L_27:
        /*0004*/ 	.word	0x00000082


	//----- nvinfo : EIATTR_KPARAM_INFO
	.align		4
.L_28:
        /*0008*/ 	.byte	0x04, 0x17
        /*000a*/ 	.short	(.L_30 - .L_29)
.L_29:
        /*000c*/ 	.word	0x00000000
        /*0010*/ 	.short	0x0000
        /*0012*/ 	.short	0x0000
        /*0014*/ 	.byte	0x00, 0xf0, 0x21, 0x00


	//----- nvinfo : EIATTR_SPARSE_MMA_MASK
	.align		4
.L_30:
        /*0018*/ 	.byte	0x03, 0x50
        /*001a*/ 	.short	0x0000


	//----- nvinfo : EIATTR_MAXREG_COUNT
	.align		4
        /*001c*/ 	.byte	0x03, 0x1b
        /*001e*/ 	.short	0x00ff


	//----- nvinfo : EIATTR_MERCURY_ISA_VERSION
	.align		4
        /*0020*/ 	.byte	0x03, 0x5f
        /*0022*/ 	.short	0x0101


	//----- nvinfo : EIATTR_VRC_CTA_INIT_COUNT
	.align		4
        /*0024*/ 	.byte	0x02, 0x4a
	.zero		1
	.zero		1


	//----- nvinfo : EIATTR_EXIT_INSTR_OFFSETS
	.align		4
        /*0028*/ 	.byte	0x04, 0x1c
        /*002a*/ 	.short	(.L_32 - .L_31)


	//   ....[0]....
.L_31:
        /*002c*/ 	.word	0x00000070


	//   ....[1]....
        /*0030*/ 	.word	0x00001fd0


	//----- nvinfo : EIATTR_CRS_STACK_SIZE
	.align		4
.L_32:
        /*0034*/ 	.byte	0x04, 0x1e
        /*0036*/ 	.short	(.L_34 - .L_33)
.L_33:
        /*0038*/ 	.word	0x00000000


	//----- nvinfo : EIATTR_CBANK_PARAM_SIZE
	.align		4
.L_34:
        /*003c*/ 	.byte	0x03, 0x19
        /*003e*/ 	.short	0x0008


	//----- nvinfo : EIATTR_PARAM_CBANK
	.align		4
        /*0040*/ 	.byte	0x04, 0x0a
        /*0042*/ 	.short	(.L_36 - .L_35)
	.align		4
.L_35:
        /*0044*/ 	.word	index@(.nv.constant0._Z29Pathcalc_Portfolio_KernelGPU2Pf)
        /*0048*/ 	.short	0x0380
        /*004a*/ 	.short	0x0008


	//----- nvinfo : EIATTR_SW_WAR
	.align		4
.L_36:
        /*004c*/ 	.byte	0x04, 0x36
        /*004e*/ 	.short	(.L_38 - .L_37)
.L_37:
        /*0050*/ 	.word	0x00000008
.L_38:


//--------------------- .nv.info._Z28Pathcalc_Portfolio_KernelGPUPfS_ --------------------------
	.section	.nv.info._Z28Pathcalc_Portfolio_KernelGPUPfS_,"",@"SHT_CUDA_INFO"
	.sectionflags	@""
	.align	4


	//----- nvinfo : EIATTR_CUDA_API_VERSION
	.align		4
        /*0000*/ 	.byte	0x04, 0x37
        /*0002*/ 	.short	(.L_40 - .L_39)
.L_39:
        /*0004*/ 	.word	0x00000082


	//----- nvinfo : EIATTR_KPARAM_INFO
	.align		4
.L_40:
        /*0008*/ 	.byte	0x04, 0x17
        /*000a*/ 	.short	(.L_42 - .L_41)
.L_41:
        /*000c*/ 	.word	0x00000000
        /*0010*/ 	.short	0x0001
        /*0012*/ 	.short	0x0008
        /*0014*/ 	.byte	0x00, 0xf0, 0x21, 0x00


	//----- nvinfo : EIATTR_KPARAM_INFO
	.align		4
.L_42:
        /*0018*/ 	.byte	0x04, 0x17
        /*001a*/ 	.short	(.L_44 - .L_43)
.L_43:
        /*001c*/ 	.word	0x00000000
        /*0020*/ 	.short	0x0000
        /*0022*/ 	.short	0x0000
        /*0024*/ 	.byte	0x00, 0xf0, 0x21, 0x00


	//----- nvinfo : EIATTR_SPARSE_MMA_MASK
	.align		4
.L_44:
        /*0028*/ 	.byte	0x03, 0x50
        /*002a*/ 	.short	0x0000


	//----- nvinfo : EIATTR_MAXREG_COUNT
	.align		4
        /*002c*/ 	.byte	0x03, 0x1b
        /*002e*/ 	.short	0x00ff


	//----- nvinfo : EIATTR_MERCURY_ISA_VERSION
	.align		4
        /*0030*/ 	.byte	0x03, 0x5f
        /*0032*/ 	.short	0x0101


	//----- nvinfo : EIATTR_VRC_CTA_INIT_COUNT
	.align		4
        /*0034*/ 	.byte	0x02, 0x4a
	.zero		1
	.zero		1


	//----- nvinfo : EIATTR_EXIT_INSTR_OFFSETS
	.align		4
        /*0038*/ 	.byte	0x04, 0x1c
        /*003a*/ 	.short	(.L_46 - .L_45)


	//   ....[0]....
.L_45:
        /*003c*/ 	.word	0x00000080


	//   ....[1]....
        /*0040*/ 	.word	0x00004320


	//----- nvinfo : EIATTR_CRS_STACK_SIZE
	.align		4
.L_46:
        /*0044*/ 	.byte	0x04, 0x1e
        /*0046*/ 	.short	(.L_48 - .L_47)
.L_47:
        /*0048*/ 	.word	0x00000000


	//----- nvinfo : EIATTR_CBANK_PARAM_SIZE
	.align		4
.L_48:
        /*004c*/ 	.byte	0x03, 0x19
        /*004e*/ 	.short	0x0010


	//----- nvinfo : EIATTR_PARAM_CBANK
	.align		4
        /*0050*/ 	.byte	0x04, 0x0a
        /*0052*/ 	.short	(.L_50 - .L_49)
	.align		4
.L_49:
        /*0054*/ 	.word	index@(.nv.constant0._Z28Pathcalc_Portfolio_KernelGPUPfS_)
        /*0058*/ 	.short	0x0380
        /*005a*/ 	.short	0x0010


	//----- nvinfo : EIATTR_SW_WAR
	.align		4
.L_50:
        /*005c*/ 	.byte	0x04, 0x36
        /*005e*/ 	.short	(.L_52 - .L_51)
.L_51:
        /*0060*/ 	.word	0x00000008
.L_52:


//--------------------- .nv.callgraph             --------------------------
	.section	.nv.callgraph,"",@"SHT_CUDA_CALLGRAPH"
	.align	4
	.sectionentsize	8
	.align		4
        /*0000*/ 	.word	0x00000000
	.align		4
        /*0004*/ 	.word	0xffffffff
	.align		4
        /*0008*/ 	.word	0x00000000
	.align		4
        /*000c*/ 	.word	0xfffffffe
	.align		4
        /*0010*/ 	.word	0x00000000
	.align		4
        /*0014*/ 	.word	0xfffffffd
	.align		4
        /*0018*/ 	.word	0x00000000
	.align		4
        /*001c*/ 	.word	0xfffffffc


//--------------------- .nv.constant3             --------------------------
	.section	.nv.constant3,"a",@progbits
	.align	4
.nv.constant3:
	.type		N,@object
	.size		N,(Nmat - N)
N:
	.zero		4
	.type		Nmat,@object
	.size		Nmat,(Nopt - Nmat)
Nmat:
	.zero		4
	.type		Nopt,@object
	.size		Nopt,(maturities - Nopt)
Nopt:
	.zero		4
	.type		maturities,@object
	.size		maturities,(delta - maturities)
maturities:
	.zero		60
	.type		delta,@object
	.size		delta,(swaprates - delta)
delta:
	.zero		4
	.type		swaprates,@object
	.size		swaprates,(lambda - swaprates)
swaprates:
	.zero		60
	.type		lambda,@object
	.size		lambda,(.L_6 - lambda)
lambda:
	.zero		320
.L_6:


//--------------------- .text._Z29Pathcalc_Portfolio_KernelGPU2Pf --------------------------
	.section	.text._Z29Pathcalc_Portfolio_KernelGPU2Pf,"ax",@progbits
	.align	128
.text._Z29Pathcalc_Portfolio_KernelGPU2Pf:
        .type           _Z29Pathcalc_Portfolio_KernelGPU2Pf,@function
        .size           _Z29Pathcalc_Portfolio_KernelGPU2Pf,(.L_x_91 - _Z29Pathcalc_Portfolio_KernelGPU2Pf)
        .other          _Z29Pathcalc_Portfolio_KernelGPU2Pf,@"STO_CUDA_ENTRY STV_DEFAULT"
_Z29Pathcalc_Portfolio_KernelGPU2Pf:
[----:B------:R-:W0:Y:S01]  /*0000*/  LDC R1, c[0x0][0x37c] ;  /* 0x0000df00ff017b82 */ /* 0x000e220000000800 */
[----:B------:R-:W1:Y:S07]  /*0010*/  S2R R0, SR_TID.X ;  /* 0x0000000000007919 */ /* 0x000e6e0000002100 */
[----:B------:R-:W1:Y:S01]  /*0020*/  S2UR UR4, SR_CTAID.X ;  /* 0x00000000000479c3 */ /* 0x000e620000002500 */
[----:B0-----:R-:W-:-:S07]  /*0030*/  IADD3 R1, PT, PT, R1, -0x3c0, RZ ;  /* 0xfffffc4001017810 */ /* 0x001fce0007ffe0ff */
[----:B------:R-:W1:Y:S02]  /*0040*/  LDC R13, c[0x0][0x360] ;  /* 0x0000d800ff0d7b82 */ /* 0x000e640000000800 */
[----:B-1----:R-:W-:-:S05]  /*0050*/  IMAD R0, R13, UR4, R0 ;  /* 0x000000040d007c24 */ /* 0x002fca000f8e0200 */
[----:B------:R-:W-:-:S13]  /*0060*/  ISETP.GT.AND P0, PT, R0, 0xfff, PT ;  /* 0x00000fff0000780c */ /* 0x000fda0003f04270 */
[----:B------:R-:W-:Y:S05]  /*0070*/  @P0 EXIT ;  /* 0x000000000000094d */ /* 0x000fea0003800000 */
[----:B------:R-:W0:Y:S01]  /*0080*/  LDCU.64 UR8, c[0x0][0x358] ;  /* 0x00006b00ff0877ac */ /* 0x000e220008000a00 */
[----:B------:R-:W1:Y:S01]  /*0090*/  LDCU UR10, c[0x3][0x48] ;  /* 0x00c00900ff0a77ac */ /* 0x000e620008000800 */
[----:B------:R-:W2:Y:S02]  /*00a0*/  LDCU UR11, c[0x3][URZ] ;  /* 0x00c00000ff0b77ac */ /* 0x000ea40008000800 */
.L_x_24:
[----:B------:R-:W3:Y:S02]  /*00b0*/  LDCU UR4, c[0x3][URZ] ;  /* 0x00c00000ff0477ac */ /* 0x000ee40008000800 */
[----:B---3--:R-:W-:-:S05]  /*00c0*/  IMAD.U32 R12, RZ, RZ, UR4 ;  /* 0x00000004ff0c7e24 */ /* 0x008fca000f8e00ff */
[----:B------:R-:W-:-:S13]  /*00d0*/  ISETP.GE.AND P0, PT, R12, 0x1, PT ;  /* 0x000000010c00780c */ /* 0x000fda0003f06270 */
[----:B------:R-:W-:Y:S05]  /*00e0*/  @!P0 BRA `(.L_x_0) ;  /* 0x0000000000a48947 */ /* 0x000fea0003800000 */
[----:B------:R-:W-:Y:S01]  /*00f0*/  ISETP.GT.AND P1, PT, R12, 0x3, PT ;  /* 0x000000030c00780c */ /* 0x000fe20003f24270 */
[----:B------:R-:W-:Y:S01]  /*0100*/  HFMA2 R3, -RZ, RZ, 0, 0 ;  /* 0x00000000ff037431 */ /* 0x000fe200000001ff */
[----:B------:R-:W-:Y:S01]  /*0110*/  PLOP3.LUT P0, PT, PT, PT, PT, 0x80, 0x8 ;  /* 0x000000000008781c */ /* 0x000fe20003f0f070 */
[C---:B------:R-:W-:Y:S01]  /*0120*/  VIADD R4, R1.reuse, 0x140 ;  /* 0x0000014001047836 */ /* 0x040fe20000000000 */
[----:B------:R-:W-:-:S09]  /*0130*/  IADD3 R5, PT, PT, R1, 0x280, RZ ;  /* 0x0000028001057810 */ /* 0x000fd20007ffe0ff */
[----:B------:R-:W-:Y:S05]  /*0140*/  @!P1 BRA `(.L_x_1) ;  /* 0x0000000000449947 */ /* 0x000fea0003800000 */
[----:B------:R-:W-:Y:S01]  /*0150*/  PLOP3.LUT P0, PT, PT, PT, PT, 0x8, 0x80 ;  /* 0x000000000080781c */ /* 0x000fe20003f0e170 */
[----:B------:R-:W-:Y:S01]  /*0160*/  VIADD R2, R12, 0xfffffffd ;  /* 0xfffffffd0c027836 */ /* 0x000fe20000000000 */
[----:B------:R-:W-:Y:S01]  /*0170*/  MOV R6, 0x3e99999a ;  /* 0x3e99999a00067802 */ /* 0x000fe20000000f00 */
[----:B------:R-:W-:-:S10]  /*0180*/  IMAD.MOV.U32 R7, RZ, RZ, 0x3d4ccccd ;  /* 0x3d4ccccdff077424 */ /* 0x000fd400078e00ff */
.L_x_2:
[----:B------:R-:W-:Y:S01]  /*0190*/  IADD3 R3, PT, PT, R3, 0x4, RZ ;  /* 0x0000000403037810 */ /* 0x000fe20007ffe0ff */
[----:B------:R-:W-:Y:S03]  /*01a0*/  STL [R5], R6 ;  /* 0x0000000605007387 */ /* 0x000fe60000100800 */
[----:B------:R-:W-:Y:S01]  /*01b0*/  ISETP.GE.AND P1, PT, R3, R2, PT ;  /* 0x000000020300720c */ /* 0x000fe20003f26270 */
[----:B------:R-:W-:Y:S04]  /*01c0*/  STL [R4], R7 ;  /* 0x0000000704007387 */ /* 0x000fe80000100800 */
[----:B------:R-:W-:Y:S04]  /*01d0*/  STL [R5+0x4], R6 ;  /* 0x0000040605007387 */ /* 0x000fe80000100800 */
[----:B------:R-:W-:Y:S04]  /*01e0*/  STL [R4+0x4], R7 ;  /* 0x0000040704007387 */ /* 0x000fe80000100800 */
[----:B------:R-:W-:Y:S04]  /*01f0*/  STL [R5+0x8], R6 ;  /* 0x0000080605007387 */ /* 0x000fe80000100800 */
[----:B------:R-:W-:Y:S04]  /*0200*/  STL [R4+0x8], R7 ;  /* 0x0000080704007387 */ /* 0x000fe80000100800 */
[----:B------:R3:W-:Y:S04]  /*0210*/  STL [R5+0xc], R6 ;  /* 0x00000c0605007387 */ /* 0x0007e80000100800 */
[----:B------:R4:W-:Y:S01]  /*0220*/  STL [R4+0xc], R7 ;  /* 0x00000c0704007387 */ /* 0x0009e20000100800 */
[----:B---3--:R-:W-:Y:S01]  /*0230*/  VIADD R5, R5, 0x10 ;  /* 0x0000001005057836 */ /* 0x008fe20000000000 */
[----:B----4-:R-:W-:Y:S01]  /*0240*/  IADD3 R4, PT, PT, R4, 0x10, RZ ;  /* 0x0000001004047810 */ /* 0x010fe20007ffe0ff */
[----:B------:R-:W-:Y:S06]  /*0250*/  @!P1 BRA `(.L_x_2) ;  /* 0xfffffffc00cc9947 */ /* 0x000fec000383ffff */
.L_x_1:
[----:B------:R-:W-:-:S05]  /*0260*/  IMAD.IADD R2, R12, 0x1, -R3 ;  /* 0x000000010c027824 */ /* 0x000fca00078e0a03 */
[----:B------:R-:W-:-:S13]  /*0270*/  ISETP.GT.AND P1, PT, R2, 0x1, PT ;  /* 0x000000010200780c */ /* 0x000fda0003f24270 */
[----:B------:R-:W-:Y:S05]  /*0280*/  @!P1 BRA `(.L_x_3) ;  /* 0x0000000000289947 */ /* 0x000fea0003800000 */
[----:B------:R-:W-:Y:S01]  /*0290*/  MOV R2, 0x3e99999a ;  /* 0x3e99999a00027802 */ /* 0x000fe20000000f00 */
[----:B------:R-:W-:Y:S01]  /*02a0*/  IMAD.MOV.U32 R7, RZ, RZ, 0x3d4ccccd ;  /* 0x3d4ccccdff077424 */ /* 0x000fe200078e00ff */
[----:B------:R-:W-:Y:S02]  /*02b0*/  PLOP3.LUT P0, PT, PT, PT, PT, 0x8, 0x80 ;  /* 0x000000000080781c */ /* 0x000fe40003f0e170 */
[----:B------:R-:W-:Y:S01]  /*02c0*/  IADD3 R3, PT, PT, R3, 0x2, RZ ;  /* 0x0000000203037810 */ /* 0x000fe20007ffe0ff */
[----:B------:R-:W-:Y:S04]  /*02d0*/  STL [R5], R2 ;  /* 0x0000000205007387 */ /* 0x000fe80000100800 */
[----:B------:R-:W-:Y:S04]  /*02e0*/  STL [R4], R7 ;  /* 0x0000000704007387 */ /* 0x000fe80000100800 */
[----:B------:R3:W-:Y:S04]  /*02f0*/  STL [R5+0x4], R2 ;  /* 0x0000040205007387 */ /* 0x0007e80000100800 */
[----:B------:R4:W-:Y:S01]  /*0300*/  STL [R4+0x4], R7 ;  /* 0x0000040704007387 */ /* 0x0009e20000100800 */
[----:B---3--:R-:W-:Y:S01]  /*0310*/  VIADD R5, R5, 0x8 ;  /* 0x0000000805057836 */ /* 0x008fe20000000000 */
[----:B----4-:R-:W-:-:S07]  /*0320*/  IADD3 R4, PT, PT, R4, 0x8, RZ ;  /* 0x0000000804047810 */ /* 0x010fce0007ffe0ff */
.L_x_3:
[----:B------:R-:W-:-:S13]  /*0330*/  ISETP.LT.OR P0, PT, R3, R12, P0 ;  /* 0x0000000c0300720c */ /* 0x000fda0000701670 */
[----:B------:R-:W-:Y:S01]  /*0340*/  @P0 IMAD.MOV.U32 R2, RZ, RZ, 0x3e99999a ;  /* 0x3e99999aff020424 */ /* 0x000fe200078e00ff */
[----:B------:R-:W-:-:S04]  /*0350*/  @P0 MOV R3, 0x3d4ccccd ;  /* 0x3d4ccccd00030802 */ /* 0x000fc80000000f00 */
[----:B------:R3:W-:Y:S04]  /*0360*/  @P0 STL [R5], R2 ;  /* 0x0000000205000387 */ /* 0x0007e80000100800 */
[----:B------:R3:W-:Y:S02]  /*0370*/  @P0 STL [R4], R3 ;  /* 0x0000000304000387 */ /* 0x0007e40000100800 */
.L_x_0:
[----:B------:R-:W4:Y:S02]  /*0380*/  LDCU UR4, c[0x3][0x4] ;  /* 0x00c00080ff0477ac */ /* 0x000f240008000800 */
[----:B----4-:R-:W-:-:S05]  /*0390*/  IMAD.U32 R15, RZ, RZ, UR4 ;  /* 0x00000004ff0f7e24 */ /* 0x010fca000f8e00ff */
[----:B------:R-:W-:-:S13]  /*03a0*/  ISETP.GE.AND P0, PT, R15, 0x1, PT ;  /* 0x000000010f00780c */ /* 0x000fda0003f06270 */
[----:B------:R-:W-:Y:S05]  /*03b0*/  @!P0 BRA `(.L_x_4) ;  /* 0x0000000c00908947 */ /* 0x000fea0003800000 */
[----:B------:R-:W4:Y:S02]  /*03c0*/  LDCU UR5, c[0x3][0x48] ;  /* 0x00c00900ff0577ac */ /* 0x000f240008000800 */
[----:B----4-:R-:W-:Y:S02]  /*03d0*/  UIADD3 UR4, UPT, UPT, UR5, -0xd000000, URZ ;  /* 0xf300000005047890 */ /* 0x010fe4000fffe0ff */
[----:B---3--:R-:W3:Y:S02]  /*03e0*/  MUFU.RSQ R2, UR5 ;  /* 0x0000000500027d08 */ /* 0x008ee40008001400 */
[----:B------:R-:W-:-:S09]  /*03f0*/  UISETP.GT.U32.AND UP0, UPT, UR4, 0x727fffff, UPT ;  /* 0x727fffff0400788c */ /* 0x000fd2000bf04070 */
[----:B------:R-:W-:Y:S05]  /*0400*/  BRA.U !UP0, `(.L_x_5) ;  /* 0x00000001080c7547 */ /* 0x000fea000b800000 */
[----:B------:R-:W-:-:S07]  /*0410*/  MOV R6, 0x430 ;  /* 0x0000043000067802 */ /* 0x000fce0000000f00 */
[----:B0123--:R-:W-:Y:S05]  /*0420*/  CALL.REL.NOINC `($__internal_1_$__cuda_sm20_sqrt_rn_f32_slowpath) ;  /* 0x0000002000547944 */ /* 0x00ffea0003c00000 */
[----:B------:R-:W-:Y:S05]  /*0430*/  BRA `(.L_x_6) ;  /* 0x0000000000107947 */ /* 0x000fea0003800000 */
.L_x_5:
[C---:B---3--:R-:W-:Y:S01]  /*0440*/  FMUL.FTZ R14, R2.reuse, UR5 ;  /* 0x00000005020e7c20 */ /* 0x048fe20008410000 */
[----:B------:R-:W-:-:S03]  /*0450*/  FMUL.FTZ R2, R2, 0.5 ;  /* 0x3f00000002027820 */ /* 0x000fc60000410000 */
[----:B------:R-:W-:-:S04]  /*0460*/  FFMA R3, -R14, R14, UR5 ;  /* 0x000000050e037e23 */ /* 0x000fc8000800010e */
[----:B------:R-:W-:-:S07]  /*0470*/  FFMA R14, R3, R2, R14 ;  /* 0x00000002030e7223 */ /* 0x000fce000000000e */
.L_x_6:
[----:B------:R-:W-:Y:S02]  /*0480*/  HFMA2 R17, -RZ, RZ, 0, 0 ;  /* 0x00000000ff117431 */ /* 0x000fe400000001ff */
[----:B------:R-:W-:Y:S01]  /*0490*/  IMAD.MOV.U32 R16, RZ, RZ, 0x1 ;  /* 0x00000001ff107424 */ /* 0x000fe200078e00ff */
[----:B------:R-:W-:-:S06]  /*04a0*/  UMOV UR4, 0xffffffff ;  /* 0xffffffff00047882 */ /* 0x000fcc0000000000 */
.L_x_11:
[----:B---3--:R-:W3:Y:S01]  /*04b0*/  LDCU.64 UR6, c[0x3][URZ] ;  /* 0x00c00000ff0677ac */ /* 0x008ee20008000a00 */
[----:B------:R-:W-:Y:S01]  /*04c0*/  IADD3 R2, PT, PT, R17, 0x1, RZ ;  /* 0x0000000111027810 */ /* 0x000fe20007ffe0ff */
[----:B------:R-:W-:Y:S01]  /*04d0*/  VIADD R4, R1, 0x280 ;  /* 0x0000028001047836 */ /* 0x000fe20000000000 */
[----:B----4-:R-:W-:-:S03]  /*04e0*/  IADD3 R3, PT, PT, R16, UR4, RZ ;  /* 0x0000000410037c10 */ /* 0x010fc6000fffe0ff */
[----:B------:R-:W-:Y:S01]  /*04f0*/  IMAD R4, R17, 0x4, R4 ;  /* 0x0000000411047824 */ /* 0x000fe200078e0204 */
[----:B------:R-:W-:Y:S02]  /*0500*/  LEA R18, R3, 0x88, 0x2 ;  /* 0x0000008803127811 */ /* 0x000fe400078e10ff */
[----:B------:R-:W-:Y:S01]  /*0510*/  MOV R17, R2 ;  /* 0x0000000200117202 */ /* 0x000fe20000000f00 */
[----:B---3--:R-:W-:Y:S01]  /*0520*/  IMAD.U32 R12, RZ, RZ, UR6 ;  /* 0x00000006ff0c7e24 */ /* 0x008fe2000f8e00ff */
[----:B------:R-:W-:-:S04]  /*0530*/  MOV R15, UR7 ;  /* 0x00000007000f7c02 */ /* 0x000fc80008000f00 */
[C---:B------:R-:W-:Y:S02]  /*0540*/  ISETP.GE.AND P0, PT, R2.reuse, R12, PT ;  /* 0x0000000c0200720c */ /* 0x040fe40003f06270 */
[----:B------:R-:W-:-:S11]  /*0550*/  ISETP.GE.AND P1, PT, R2, R15, PT ;  /* 0x0000000f0200720c */ /* 0x000fd60003f26270 */
[----:B------:R-:W-:Y:S05]  /*0560*/  @P0 BRA `(.L_x_7) ;  /* 0x0000000c00180947 */ /* 0x000fea0003800000 */
[----:B------:R-:W3:Y:S01]  /*0570*/  LDL R3, [R4] ;  /* 0x0000000004037983 */ /* 0x000ee20000100800 */
[----:B------:R-:W-:Y:S01]  /*0580*/  IMAD.IADD R2, R12, 0x1, -R17 ;  /* 0x000000010c027824 */ /* 0x000fe200078e0a11 */
[----:B------:R-:W-:Y:S01]  /*0590*/  IADD3 R5, PT, PT, R1, 0x140, RZ ;  /* 0x0000014001057810 */ /* 0x000fe20007ffe0ff */
[----:B------:R-:W-:Y:S01]  /*05a0*/  IMAD.MOV.U32 R25, RZ, RZ, RZ ;  /* 0x000000ffff197224 */ /* 0x000fe200078e00ff */
[----:B------:R-:W-:Y:S02]  /*05b0*/  PLOP3.LUT P0, PT, PT, PT, PT, 0x80, 0x8 ;  /* 0x000000000008781c */ /* 0x000fe40003f0f070 */
[----:B------:R-:W-:Y:S01]  /*05c0*/  ISETP.GT.AND P2, PT, R2, 0x3, PT ;  /* 0x000000030200780c */ /* 0x000fe20003f44270 */
[----:B------:R-:W-:Y:S01]  /*05d0*/  IMAD R20, R16, 0x4, R5 ;  /* 0x0000000410147824 */ /* 0x000fe200078e0205 */
[----:B------:R-:W-:Y:S01]  /*05e0*/  MOV R19, R17 ;  /* 0x0000001100137202 */ /* 0x000fe20000000f00 */
[----:B---3--:R-:W-:-:S06]  /*05f0*/  FMUL R3, R3, R14 ;  /* 0x0000000e03037220 */ /* 0x008fcc0000400000 */
[----:B------:R-:W3:Y:S04]  /*0600*/  F2F.F64.F32 R2, R3 ;  /* 0x0000000300027310 */ /* 0x000ee80000201800 */
[----:B------:R-:W-:Y:S05]  /*0610*/  @!P2 BRA `(.L_x_8) ;  /* 0x0000000400a0a947 */ /* 0x000fea0003800000 */
[----:B------:R-:W4:Y:S01]  /*0620*/  LDC R21, c[0x3][0x48] ;  /* 0x00c01200ff157b82 */ /* 0x000f220000000800 */
[----:B------:R-:W-:Y:S01]  /*0630*/  PLOP3.LUT P0, PT, PT, PT, PT, 0x8, 0x80 ;  /* 0x000000000080781c */ /* 0x000fe20003f0e170 */
[----:B------:R-:W-:-:S12]  /*0640*/  VIADD R22, R12, 0xfffffffd ;  /* 0xfffffffd0c167836 */ /* 0x000fd80000000000 */
.L_x_9:
[----:B------:R-:W5:Y:S04]  /*0650*/  LDL R24, [R20] ;  /* 0x0000000014187983 */ /* 0x000f680000100800 */
[----:B------:R-:W2:Y:S04]  /*0660*/  LDL R26, [R20+0x4] ;  /* 0x00000400141a7983 */ /* 0x000ea80000100800 */
[----:B------:R-:W3:Y:S04]  /*0670*/  LDL R28, [R20+0x8] ;  /* 0x00000800141c7983 */ /* 0x000ee80000100800 */
[----:B------:R-:W3:Y:S01]  /*0680*/  LDL R23, [R20+0xc] ;  /* 0x00000c0014177983 */ /* 0x000ee20000100800 */
[----:B------:R-:W4:Y:S01]  /*0690*/  LDC R6, c[0x3][R18] ;  /* 0x00c0000012067b82 */ /* 0x000f220000000800 */
[----:B------:R-:W-:Y:S01]  /*06a0*/  IADD3 R19, PT, PT, R19, 0x4, RZ ;  /* 0x0000000413137810 */ /* 0x000fe20007ffe0ff */
[----:B----4-:R-:W-:-:S02]  /*06b0*/  FMUL R10, R6, R21 ;  /* 0x00000015060a7220 */ /* 0x010fc40000400000 */
[----:B------:R-:W-:Y:S01]  /*06c0*/  F2F.F64.F32 R6, R6 ;  /* 0x0000000600067310 */ /* 0x000fe20000201800 */
[-C--:B-----5:R-:W-:Y:S01]  /*06d0*/  FFMA R11, R24, R21.reuse, 1 ;  /* 0x3f800000180b7423 */ /* 0x0a0fe20000000015 */
[----:B------:R-:W-:Y:S01]  /*06e0*/  FMUL R4, R10, R24 ;  /* 0x000000180a047220 */ /* 0x000fe20000400000 */
[----:B--2---:R-:W-:-:S03]  /*06f0*/  FFMA R29, R26, R21, 1 ;  /* 0x3f8000001a1d7423 */ /* 0x004fc60000000015 */
[----:B------:R-:W-:-:S13]  /*0700*/  FSETP.GEU.AND P2, PT, |R11|, 1.175494350822287508e-38, PT ;  /* 0x008000000b00780b */ /* 0x000fda0003f4e200 */
[----:B------:R-:W-:Y:S01]  /*0710*/  @!P2 FMUL R11, R11, 16777216 ;  /* 0x4b8000000b0ba820 */ /* 0x000fe20000400000 */
[----:B------:R-:W-:Y:S01]  /*0720*/  @!P2 FMUL R4, R4, 16777216 ;  /* 0x4b8000000404a820 */ /* 0x000fe20000400000 */
[C---:B------:R-:W-:Y:S02]  /*0730*/  FSETP.GEU.AND P2, PT, |R29|.reuse, 1.175494350822287508e-38, PT ;  /* 0x008000001d00780b */ /* 0x040fe40003f4e200 */
[----:B------:R-:W2:Y:S11]  /*0740*/  MUFU.RCP R8, R11 ;  /* 0x0000000b00087308 */ /* 0x000eb60000001000 */
[----:B------:R-:W-:Y:S01]  /*0750*/  @!P2 FMUL R29, R29, 16777216 ;  /* 0x4b8000001d1da820 */ /* 0x000fe20000400000 */
[----:B--2---:R-:W-:-:S05]  /*0760*/  FFMA R25, R8, R4, R25 ;  /* 0x0000000408197223 */ /* 0x004fca0000000019 */
[----:B------:R-:W2:Y:S01]  /*0770*/  MUFU.RCP R29, R29 ;  /* 0x0000001d001d7308 */ /* 0x000ea20000001000 */
[----:B------:R-:W-:-:S07]  /*0780*/  FMUL R8, R10, R25 ;  /* 0x000000190a087220 */ /* 0x000fce0000400000 */
[----:B------:R-:W3:Y:S08]  /*0790*/  F2F.F64.F32 R4, R10 ;  /* 0x0000000a00047310 */ /* 0x000ef00000201800 */
[----:B------:R-:W4:Y:S01]  /*07a0*/  F2F.F64.F32 R8, R8 ;  /* 0x0000000800087310 */ /* 0x000f220000201800 */
[----:B---3--:R-:W-:-:S08]  /*07b0*/  DFMA R4, R4, -0.5, R2 ;  /* 0xbfe000000404782b */ /* 0x008fd00000000002 */
[----:B----4-:R-:W-:Y:S01]  /*07c0*/  DFMA R4, R6, R4, R8 ;  /* 0x000000040604722b */ /* 0x010fe20000000008 */
[----:B------:R-:W3:Y:S09]  /*07d0*/  LDC R7, c[0x3][R18+0x4] ;  /* 0x00c0010012077b82 */ /* 0x000ef20000000800 */
[----:B------:R-:W-:Y:S01]  /*07e0*/  F2F.F32.F64 R4, R4 ;  /* 0x0000000400047310 */ /* 0x000fe20000301000 */
[----:B---3--:R-:W-:-:S04]  /*07f0*/  FMUL R27, R7, R21 ;  /* 0x00000015071b7220 */ /* 0x008fc80000400000 */
[----:B------:R-:W-:-:S03]  /*0800*/  FMUL R6, R27, R26 ;  /* 0x0000001a1b067220 */ /* 0x000fc60000400000 */
[----:B------:R-:W3:Y:S01]  /*0810*/  F2F.F64.F32 R10, R27 ;  /* 0x0000001b000a7310 */ /* 0x000ee20000201800 */
[----:B------:R-:W-:-:S04]  /*0820*/  @!P2 FMUL R6, R6, 16777216 ;  /* 0x4b8000000606a820 */ /* 0x000fc80000400000 */
[----:B--2---:R-:W-:-:S03]  /*0830*/  FFMA R25, R29, R6, R25 ;  /* 0x000000061d197223 */ /* 0x004fc60000000019 */
[----:B------:R-:W-:Y:S01]  /*0840*/  F2F.F64.F32 R6, R7 ;  /* 0x0000000700067310 */ /* 0x000fe20000201800 */
[----:B------:R-:W2:Y:S01]  /*0850*/  LDC R29, c[0x3][R18+0x8] ;  /* 0x00c00200121d7b82 */ /* 0x000ea20000000800 */
[----:B------:R-:W-:Y:S01]  /*0860*/  FMUL R9, R27, R25 ;  /* 0x000000191b097220 */ /* 0x000fe20000400000 */
[----:B---3--:R-:W-:-:S05]  /*0870*/  DFMA R10, R10, -0.5, R2 ;  /* 0xbfe000000a0a782b */ /* 0x008fca0000000002 */
[----:B------:R-:W3:Y:S03]  /*0880*/  F2F.F64.F32 R8, R9 ;  /* 0x0000000900087310 */ /* 0x000ee60000201800 */
[----:B---3--:R-:W-:Y:S01]  /*0890*/  DFMA R10, R6, R10, R8 ;  /* 0x0000000a060a722b */ /* 0x008fe20000000008 */
[----:B------:R-:W-:Y:S01]  /*08a0*/  FMUL R8, R4, 1.4426950216293334961 ;  /* 0x3fb8aa3b04087820 */ /* 0x000fe20000400000 */
[-C--:B------:R-:W-:Y:S01]  /*08b0*/  FFMA R6, R28, R21.reuse, 1 ;  /* 0x3f8000001c067423 */ /* 0x080fe20000000015 */
[----:B--2---:R-:W-:-:S03]  /*08c0*/  FMUL R27, R29, R21 ;  /* 0x000000151d1b7220 */ /* 0x004fc60000400000 */
[----:B------:R-:W-:Y:S01]  /*08d0*/  FSETP.GEU.AND P2, PT, R8, -126, PT ;  /* 0xc2fc00000800780b */ /* 0x000fe20003f4e000 */
[----:B------:R-:W-:Y:S01]  /*08e0*/  FMUL R4, R27, R28 ;  /* 0x0000001c1b047220 */ /* 0x000fe20000400000 */
[----:B------:R-:W-:Y:S02]  /*08f0*/  FSETP.GEU.AND P3, PT, |R6|, 1.175494350822287508e-38, PT ;  /* 0x008000000600780b */ /* 0x000fe40003f6e200 */
[----:B------:R2:W-:Y:S09]  /*0900*/  F2F.F32.F64 R10, R10 ;  /* 0x0000000a000a7310 */ /* 0x0005f20000301000 */
[----:B------:R-:W-:-:S02]  /*0910*/  @!P2 FMUL R8, R8, 0.5 ;  /* 0x3f0000000808a820 */ /* 0x000fc40000400000 */
[----:B------:R-:W-:Y:S01]  /*0920*/  @!P3 FMUL R6, R6, 16777216 ;  /* 0x4b8000000606b820 */ /* 0x000fe20000400000 */
[----:B------:R-:W-:Y:S01]  /*0930*/  @!P3 FMUL R4, R4, 16777216 ;  /* 0x4b8000000404b820 */ /* 0x000fe20000400000 */
[----:B------:R-:W3:Y:S08]  /*0940*/  MUFU.EX2 R7, R8 ;  /* 0x0000000800077308 */ /* 0x000ef00000000800 */
[----:B------:R-:W4:Y:S01]  /*0950*/  MUFU.RCP R6, R6 ;  /* 0x0000000600067308 */ /* 0x000f220000001000 */
[----:B---3--:R-:W-:-:S04]  /*0960*/  @!P2 FMUL R7, R7, R7 ;  /* 0x000000070707a220 */ /* 0x008fc80000400000 */
[----:B--2---:R-:W-:Y:S02]  /*0970*/  FMUL R11, R24, R7 ;  /* 0x00000007180b7220 */ /* 0x004fe40000400000 */
[----:B------:R2:W3:Y:S01]  /*0980*/  LDC R24, c[0x3][R18+0xc] ;  /* 0x00c0030012187b82 */ /* 0x0004e20000000800 */
[----:B----4-:R-:W-:Y:S02]  /*0990*/  FFMA R25, R6, R4, R25 ;  /* 0x0000000406197223 */ /* 0x010fe40000000019 */
[----:B------:R-:W-:Y:S01]  /*09a0*/  STL [R20], R11 ;  /* 0x0000000b14007387 */ /* 0x000fe20000100800 */
[----:B------:R-:W4:Y:S01]  /*09b0*/  F2F.F64.F32 R6, R27 ;  /* 0x0000001b00067310 */ /* 0x000f220000201800 */
[----:B------:R-:W-:Y:S01]  /*09c0*/  FMUL R9, R27, R25 ;  /* 0x000000191b097220 */ /* 0x000fe20000400000 */
[----:B--2---:R-:W-:-:S06]  /*09d0*/  VIADD R18, R18, 0x10 ;  /* 0x0000001012127836 */ /* 0x004fcc0000000000 */
[----:B------:R-:W-:Y:S01]  /*09e0*/  F2F.F64.F32 R4, R29 ;  /* 0x0000001d00047310 */ /* 0x000fe20000201800 */
[----:B----4-:R-:W-:-:S07]  /*09f0*/  DFMA R6, R6, -0.5, R2 ;  /* 0xbfe000000606782b */ /* 0x010fce0000000002 */
[----:B------:R-:W2:Y:S02]  /*0a00*/  F2F.F64.F32 R8, R9 ;  /* 0x0000000900087310 */ /* 0x000ea40000201800 */
[----:B--2---:R-:W-:Y:S01]  /*0a10*/  DFMA R4, R4, R6, R8 ;  /* 0x000000060404722b */ /* 0x004fe20000000008 */
[-C--:B------:R-:W-:Y:S01]  /*0a20*/  FFMA R7, R23, R21.reuse, 1 ;  /* 0x3f80000017077423 */ /* 0x080fe20000000015 */
[----:B------:R-:W-:Y:S01]  /*0a30*/  FMUL R8, R10, 1.4426950216293334961 ;  /* 0x3fb8aa3b0a087820 */ /* 0x000fe20000400000 */
[----:B---3--:R-:W-:-:S03]  /*0a40*/  FMUL R10, R24, R21 ;  /* 0x00000015180a7220 */ /* 0x008fc60000400000 */
[C---:B------:R-:W-:Y:S02]  /*0a50*/  FSETP.GEU.AND P4, PT, |R7|.reuse, 1.175494350822287508e-38, PT ;  /* 0x008000000700780b */ /* 0x040fe40003f8e200 */
[----:B------:R-:W-:Y:S02]  /*0a60*/  FSETP.GEU.AND P2, PT, R8, -126, PT ;  /* 0xc2fc00000800780b */ /* 0x000fe40003f4e000 */
[----:B------:R-:W2:Y:S09]  /*0a70*/  F2F.F32.F64 R4, R4 ;  /* 0x0000000400047310 */ /* 0x000eb20000301000 */
[----:B------:R-:W-:-:S02]  /*0a80*/  @!P4 FMUL R7, R7, 16777216 ;  /* 0x4b8000000707c820 */ /* 0x000fc40000400000 */
[----:B------:R-:W-:Y:S01]  /*0a90*/  @!P2 FMUL R8, R8, 0.5 ;  /* 0x3f0000000808a820 */ /* 0x000fe20000400000 */
[----:B--2---:R-:W-:-:S03]  /*0aa0*/  FMUL R6, R4, 1.4426950216293334961 ;  /* 0x3fb8aa3b04067820 */ /* 0x004fc60000400000 */
[----:B------:R-:W2:Y:S01]  /*0ab0*/  MUFU.RCP R7, R7 ;  /* 0x0000000700077308 */ /* 0x000ea20000001000 */
[----:B------:R-:W-:Y:S01]  /*0ac0*/  FMUL R4, R10, R23 ;  /* 0x000000170a047220 */ /* 0x000fe20000400000 */
[----:B------:R-:W-:-:S03]  /*0ad0*/  FSETP.GEU.AND P3, PT, R6, -126, PT ;  /* 0xc2fc00000600780b */ /* 0x000fc60003f6e000 */
[----:B------:R-:W-:-:S03]  /*0ae0*/  @!P4 FMUL R4, R4, 16777216 ;  /* 0x4b8000000404c820 */ /* 0x000fc60000400000 */
[----:B------:R3:W4:Y:S07]  /*0af0*/  MUFU.EX2 R27, R8 ;  /* 0x00000008001b7308 */ /* 0x00072e0000000800 */
[----:B------:R-:W-:Y:S01]  /*0b00*/  @!P3 FMUL R6, R6, 0.5 ;  /* 0x3f0000000606b820 */ /* 0x000fe20000400000 */
[----:B--2---:R-:W-:Y:S02]  /*0b10*/  FFMA R25, R7, R4, R25 ;  /* 0x0000000407197223 */ /* 0x004fe40000000019 */
[----:B------:R-:W-:Y:S02]  /*0b20*/  F2F.F64.F32 R4, R24 ;  /* 0x0000001800047310 */ /* 0x000fe40000201800 */
[----:B---3--:R-:W-:Y:S01]  /*0b30*/  FMUL R8, R10, R25 ;  /* 0x000000190a087220 */ /* 0x008fe20000400000 */
[----:B----4-:R-:W-:-:S05]  /*0b40*/  @!P2 FMUL R27, R27, R27 ;  /* 0x0000001b1b1ba220 */ /* 0x010fca0000400000 */
[----:B------:R2:W3:Y:S01]  /*0b50*/  MUFU.EX2 R29, R6 ;  /* 0x00000006001d7308 */ /* 0x0004e20000000800 */
[----:B------:R-:W-:-:S05]  /*0b60*/  FMUL R27, R26, R27 ;  /* 0x0000001b1a1b7220 */ /* 0x000fca0000400000 */
[----:B------:R-:W-:Y:S02]  /*0b70*/  STL [R20+0x4], R27 ;  /* 0x0000041b14007387 */ /* 0x000fe40000100800 */
[----:B------:R-:W-:Y:S08]  /*0b80*/  F2F.F64.F32 R8, R8 ;  /* 0x0000000800087310 */ /* 0x000ff00000201800 */
[----:B--2---:R-:W2:Y:S01]  /*0b90*/  F2F.F64.F32 R6, R10 ;  /* 0x0000000a00067310 */ /* 0x004ea20000201800 */
[----:B---3--:R-:W-:-:S04]  /*0ba0*/  @!P3 FMUL R29, R29, R29 ;  /* 0x0000001d1d1db220 */ /* 0x008fc80000400000 */
[----:B------:R-:W-:-:S05]  /*0bb0*/  FMUL R29, R28, R29 ;  /* 0x0000001d1c1d7220 */ /* 0x000fca0000400000 */
[----:B------:R-:W-:Y:S01]  /*0bc0*/  STL [R20+0x8], R29 ;  /* 0x0000081d14007387 */ /* 0x000fe20000100800 */
[----:B--2---:R-:W-:-:S08]  /*0bd0*/  DFMA R6, R6, -0.5, R2 ;  /* 0xbfe000000606782b */ /* 0x004fd00000000002 */
[----:B------:R-:W-:-:S10]  /*0be0*/  DFMA R4, R4, R6, R8 ;  /* 0x000000060404722b */ /* 0x000fd40000000008 */
[----:B------:R-:W2:Y:S02]  /*0bf0*/  F2F.F32.F64 R4, R4 ;  /* 0x0000000400047310 */ /* 0x000ea40000301000 */
[----:B--2---:R-:W-:-:S05]  /*0c00*/  FMUL R6, R4, 1.4426950216293334961 ;  /* 0x3fb8aa3b04067820 */ /* 0x004fca0000400000 */
[----:B------:R-:W-:-:S13]  /*0c10*/  FSETP.GEU.AND P2, PT, R6, -126, PT ;  /* 0xc2fc00000600780b */ /* 0x000fda0003f4e000 */
[----:B------:R-:W-:-:S04]  /*0c20*/  @!P2 FMUL R6, R6, 0.5 ;  /* 0x3f0000000606a820 */ /* 0x000fc80000400000 */
[----:B------:R-:W2:Y:S02]  /*0c30*/  MUFU.EX2 R10, R6 ;  /* 0x00000006000a7308 */ /* 0x000ea40000000800 */
[----:B--2---:R-:W-:Y:S01]  /*0c40*/  @!P2 FMUL R10, R10, R10 ;  /* 0x0000000a0a0aa220 */ /* 0x004fe20000400000 */
[----:B------:R-:W-:-:S03]  /*0c50*/  ISETP.GE.AND P2, PT, R19, R22, PT ;  /* 0x000000161300720c */ /* 0x000fc60003f46270 */
[----:B------:R-:W-:-:S05]  /*0c60*/  FMUL R23, R23, R10 ;  /* 0x0000000a17177220 */ /* 0x000fca0000400000 */
[----:B------:R2:W-:Y:S02]  /*0c70*/  STL [R20+0xc], R23 ;  /* 0x00000c1714007387 */ /* 0x0005e40000100800 */
[----:B--2---:R-:W-:-:S03]  /*0c80*/  IADD3 R20, PT, PT, R20, 0x10, RZ ;  /* 0x0000001014147810 */ /* 0x004fc60007ffe0ff */
[----:B------:R-:W-:Y:S05]  /*0c90*/  @!P2 BRA `(.L_x_9) ;  /* 0xfffffff8006ca947 */ /* 0x000fea000383ffff */
.L_x_8:
[----:B------:R-:W-:-:S05]  /*0ca0*/  IMAD.IADD R4, R12, 0x1, -R19 ;  /* 0x000000010c047824 */ /* 0x000fca00078e0a13 */
[----:B------:R-:W-:-:S13]  /*0cb0*/  ISETP.GT.AND P2, PT, R4, 0x1, PT ;  /* 0x000000010400780c */ /* 0x000fda0003f44270 */
[----:B------:R-:W-:Y:S05]  /*0cc0*/  @!P2 BRA `(.L_x_10) ;  /* 0x0000000000d4a947 */ /* 0x000fea0003800000 */
[----:B------:R-:W4:Y:S01]  /*0cd0*/  LDL R22, [R20] ;  /* 0x0000000014167983 */ /* 0x000f220000100800 */
[----:B------:R-:W5:Y:S03]  /*0ce0*/  LDC R24, c[0x3][0x48] ;  /* 0x00c01200ff187b82 */ /* 0x000f660000000800 */
[----:B------:R-:W2:Y:S01]  /*0cf0*/  LDL R21, [R20+0x4] ;  /* 0x0000040014157983 */ /* 0x000ea20000100800 */
[----:B------:R-:W-:-:S04]  /*0d00*/  IADD3 R19, PT, PT, R19, 0x2, RZ ;  /* 0x0000000213137810 */ /* 0x000fc80007ffe0ff */
[----:B------:R0:W5:Y:S08]  /*0d10*/  LDC R9, c[0x3][R18] ;  /* 0x00c0000012097b82 */ /* 0x0001700000000800 */
[----:B------:R0:W1:Y:S02]  /*0d20*/  LDC R23, c[0x3][R18+0x4] ;  /* 0x00c0010012177b82 */ /* 0x0000640000000800 */
[----:B0-----:R-:W-:-:S02]  /*0d30*/  VIADD R18, R18, 0x8 ;  /* 0x0000000812127836 */ /* 0x001fc40000000000 */
[-C--:B-----5:R-:W-:Y:S01]  /*0d40*/  FMUL R27, R9, R24.reuse ;  /* 0x00000018091b7220 */ /* 0x0a0fe20000400000 */
[----:B------:R-:W-:Y:S08]  /*0d50*/  F2F.F64.F32 R10, R9 ;  /* 0x00000009000a7310 */ /* 0x000ff00000201800 */
[----:B------:R-:W3:Y:S02]  /*0d60*/  F2F.F64.F32 R4, R27 ;  /* 0x0000001b00047310 */ /* 0x000ee40000201800 */
[----:B---3--:R-:W-:Y:S01]  /*0d70*/  DFMA R4, R4, -0.5, R2 ;  /* 0xbfe000000404782b */ /* 0x008fe20000000002 */
[----:B----4-:R-:W-:Y:S01]  /*0d80*/  FFMA R7, R22, R24, 1 ;  /* 0x3f80000016077423 */ /* 0x010fe20000000018 */
[----:B------:R-:W-:Y:S01]  /*0d90*/  FMUL R6, R27, R22 ;  /* 0x000000161b067220 */ /* 0x000fe20000400000 */
[----:B--2---:R-:W-:-:S03]  /*0da0*/  FFMA R26, R21, R24, 1 ;  /* 0x3f800000151a7423 */ /* 0x004fc60000000018 */
[----:B------:R-:W-:Y:S01]  /*0db0*/  FSETP.GEU.AND P0, PT, |R7|, 1.175494350822287508e-38, PT ;  /* 0x008000000700780b */ /* 0x000fe20003f0e200 */
[----:B-1----:R-:W-:-:S12]  /*0dc0*/  FMUL R24, R23, R24 ;  /* 0x0000001817187220 */ /* 0x002fd80000400000 */
[----:B------:R-:W-:Y:S01]  /*0dd0*/  @!P0 FMUL R7, R7, 16777216 ;  /* 0x4b80000007078820 */ /* 0x000fe20000400000 */
[----:B------:R-:W-:Y:S01]  /*0de0*/  @!P0 FMUL R6, R6, 16777216 ;  /* 0x4b80000006068820 */ /* 0x000fe20000400000 */
[C---:B------:R-:W-:Y:S02]  /*0df0*/  FSETP.GEU.AND P0, PT, |R26|.reuse, 1.175494350822287508e-38, PT ;  /* 0x008000001a00780b */ /* 0x040fe40003f0e200 */
[----:B------:R-:W0:Y:S11]  /*0e00*/  MUFU.RCP R8, R7 ;  /* 0x0000000700087308 */ /* 0x000e360000001000 */
[----:B------:R-:W-:Y:S01]  /*0e10*/  @!P0 FMUL R26, R26, 16777216 ;  /* 0x4b8000001a1a8820 */ /* 0x000fe20000400000 */
[----:B0-----:R-:W-:-:S03]  /*0e20*/  FFMA R25, R8, R6, R25 ;  /* 0x0000000608197223 */ /* 0x001fc60000000019 */
[----:B------:R-:W0:Y:S01]  /*0e30*/  MUFU.RCP R8, R26 ;  /* 0x0000001a00087308 */ /* 0x000e220000001000 */
[----:B------:R-:W-:-:S07]  /*0e40*/  FMUL R28, R27, R25 ;  /* 0x000000191b1c7220 */ /* 0x000fce0000400000 */
[----:B------:R-:W1:Y:S02]  /*0e50*/  F2F.F64.F32 R6, R28 ;  /* 0x0000001c00067310 */ /* 0x000e640000201800 */
[----:B-1----:R-:W-:Y:S01]  /*0e60*/  DFMA R10, R10, R4, R6 ;  /* 0x000000040a0a722b */ /* 0x002fe20000000006 */
[----:B------:R-:W-:-:S05]  /*0e70*/  FMUL R4, R24, R21 ;  /* 0x0000001518047220 */ /* 0x000fca0000400000 */
[----:B------:R-:W-:Y:S01]  /*0e80*/  F2F.F64.F32 R6, R23 ;  /* 0x0000001700067310 */ /* 0x000fe20000201800 */
[----:B------:R-:W-:-:S04]  /*0e90*/  @!P0 FMUL R4, R4, 16777216 ;  /* 0x4b80000004048820 */ /* 0x000fc80000400000 */
[----:B0-----:R-:W-:-:S03]  /*0ea0*/  FFMA R25, R8, R4, R25 ;  /* 0x0000000408197223 */ /* 0x001fc60000000019 */
[----:B------:R-:W-:Y:S01]  /*0eb0*/  F2F.F32.F64 R10, R10 ;  /* 0x0000000a000a7310 */ /* 0x000fe20000301000 */
[----:B------:R-:W-:-:S07]  /*0ec0*/  FMUL R8, R24, R25 ;  /* 0x0000001918087220 */ /* 0x000fce0000400000 */
[----:B------:R-:W0:Y:S08]  /*0ed0*/  F2F.F64.F32 R4, R24 ;  /* 0x0000001800047310 */ /* 0x000e300000201800 */
[----:B------:R-:W1:Y:S01]  /*0ee0*/  F2F.F64.F32 R8, R8 ;  /* 0x0000000800087310 */ /* 0x000e620000201800 */
[----:B0-----:R-:W-:-:S08]  /*0ef0*/  DFMA R4, R4, -0.5, R2 ;  /* 0xbfe000000404782b */ /* 0x001fd00000000002 */
[----:B-1----:R-:W-:Y:S01]  /*0f00*/  DFMA R4, R6, R4, R8 ;  /* 0x000000040604722b */ /* 0x002fe20000000008 */
[----:B------:R-:W-:-:S05]  /*0f10*/  FMUL R6, R10, 1.4426950216293334961 ;  /* 0x3fb8aa3b0a067820 */ /* 0x000fca0000400000 */
[----:B------:R-:W-:-:S04]  /*0f20*/  FSETP.GEU.AND P0, PT, R6, -126, PT ;  /* 0xc2fc00000600780b */ /* 0x000fc80003f0e000 */
[----:B------:R-:W0:Y:S09]  /*0f30*/  F2F.F32.F64 R4, R4 ;  /* 0x0000000400047310 */ /* 0x000e320000301000 */
[----:B------:R-:W-:-:S04]  /*0f40*/  @!P0 FMUL R6, R6, 0.5 ;  /* 0x3f00000006068820 */ /* 0x000fc80000400000 */
[----:B------:R-:W1:Y:S01]  /*0f50*/  MUFU.EX2 R7, R6 ;  /* 0x0000000600077308 */ /* 0x000e620000000800 */
[----:B0-----:R-:W-:-:S05]  /*0f60*/  FMUL R9, R4, 1.4426950216293334961 ;  /* 0x3fb8aa3b04097820 */ /* 0x001fca0000400000 */
[----:B------:R-:W-:Y:S01]  /*0f70*/  FSETP.GEU.AND P2, PT, R9, -126, PT ;  /* 0xc2fc00000900780b */ /* 0x000fe20003f4e000 */
[----:B-1----:R-:W-:Y:S01]  /*0f80*/  @!P0 FMUL R7, R7, R7 ;  /* 0x0000000707078220 */ /* 0x002fe20000400000 */
[----:B------:R-:W-:-:S11]  /*0f90*/  PLOP3.LUT P0, PT, PT, PT, PT, 0x8, 0x80 ;  /* 0x000000000080781c */ /* 0x000fd60003f0e170 */
[----:B------:R-:W-:Y:S01]  /*0fa0*/  @!P2 FMUL R9, R9, 0.5 ;  /* 0x3f0000000909a820 */ /* 0x000fe20000400000 */
[----:B------:R-:W-:-:S03]  /*0fb0*/  FMUL R7, R22, R7 ;  /* 0x0000000716077220 */ /* 0x000fc60000400000 */
[----:B------:R-:W0:Y:S02]  /*0fc0*/  MUFU.EX2 R8, R9 ;  /* 0x0000000900087308 */ /* 0x000e240000000800 */
[----:B------:R-:W-:Y:S01]  /*0fd0*/  STL [R20], R7 ;  /* 0x0000000714007387 */ /* 0x000fe20000100800 */
[----:B0-----:R-:W-:-:S04]  /*0fe0*/  @!P2 FMUL R8, R8, R8 ;  /* 0x000000080808a220 */ /* 0x001fc80000400000 */
[----:B------:R-:W-:-:S05]  /*0ff0*/  FMUL R21, R21, R8 ;  /* 0x0000000815157220 */ /* 0x000fca0000400000 */
[----:B------:R0:W-:Y:S02]  /*1000*/  STL [R20+0x4], R21 ;  /* 0x0000041514007387 */ /* 0x0001e40000100800 */
[----:B0-----:R-:W-:-:S07]  /*1010*/  IADD3 R20, PT, PT, R20, 0x8, RZ ;  /* 0x0000000814147810 */ /* 0x001fce0007ffe0ff */
.L_x_10:
[----:B------:R-:W-:-:S13]  /*1020*/  ISETP.LT.OR P0, PT, R19, R12, P0 ;  /* 0x0000000c1300720c */ /* 0x000fda0000701670 */
[----:B------:R-:W-:Y:S05]  /*1030*/  @!P0 BRA `(.L_x_7) ;  /* 0x0000000000648947 */ /* 0x000fea0003800000 */
[----:B------:R-:W4:Y:S01]  /*1040*/  LDL R10, [R20] ;  /* 0x00000000140a7983 */ /* 0x000f220000100800 */
[----:B------:R-:W4:Y:S08]  /*1050*/  LDC R11, c[0x3][0x48] ;  /* 0x00c01200ff0b7b82 */ /* 0x000f300000000800 */
[----:B------:R-:W5:Y:S02]  /*1060*/  LDC R18, c[0x3][R18] ;  /* 0x00c0000012127b82 */ /* 0x000f640000000800 */
[----:B-----5:R-:W-:Y:S01]  /*1070*/  F2F.F64.F32 R4, R18 ;  /* 0x0000001200047310 */ /* 0x020fe20000201800 */
[-C--:B----4-:R-:W-:Y:S01]  /*1080*/  FFMA R19, R10, R11.reuse, 1 ;  /* 0x3f8000000a137423 */ /* 0x090fe2000000000b */
[----:B------:R-:W-:-:S04]  /*1090*/  FMUL R11, R18, R11 ;  /* 0x0000000b120b7220 */ /* 0x000fc80000400000 */
[----:B------:R-:W-:Y:S01]  /*10a0*/  FSETP.GEU.AND P0, PT, |R19|, 1.175494350822287508e-38, PT ;  /* 0x008000001300780b */ /* 0x000fe20003f0e200 */
[----:B------:R-:W-:Y:S01]  /*10b0*/  FMUL R8, R11, R10 ;  /* 0x0000000a0b087220 */ /* 0x000fe20000400000 */
[----:B------:R-:W3:Y:S11]  /*10c0*/  F2F.F64.F32 R6, R11 ;  /* 0x0000000b00067310 */ /* 0x000ef60000201800 */
[----:B------:R-:W-:Y:S01]  /*10d0*/  @!P0 FMUL R19, R19, 16777216 ;  /* 0x4b80000013138820 */ /* 0x000fe20000400000 */
[----:B------:R-:W-:-:S03]  /*10e0*/  @!P0 FMUL R8, R8, 16777216 ;  /* 0x4b80000008088820 */ /* 0x000fc60000400000 */
[----:B------:R-:W4:Y:S01]  /*10f0*/  MUFU.RCP R22, R19 ;  /* 0x0000001300167308 */ /* 0x000f220000001000 */
[----:B---3--:R-:W-:Y:S01]  /*1100*/  DFMA R6, R6, -0.5, R2 ;  /* 0xbfe000000606782b */ /* 0x008fe20000000002 */
[----:B----4-:R-:W-:-:S04]  /*1110*/  FFMA R22, R22, R8, R25 ;  /* 0x0000000816167223 */ /* 0x010fc80000000019 */
[----:B------:R-:W-:-:S06]  /*1120*/  FMUL R8, R11, R22 ;  /* 0x000000160b087220 */ /* 0x000fcc0000400000 */
[----:B------:R-:W3:Y:S02]  /*1130*/  F2F.F64.F32 R8, R8 ;  /* 0x0000000800087310 */ /* 0x000ee40000201800 */
[----:B---3--:R-:W-:-:S10]  /*1140*/  DFMA R4, R4, R6, R8 ;  /* 0x000000060404722b */ /* 0x008fd40000000008 */
[----:B------:R-:W3:Y:S02]  /*1150*/  F2F.F32.F64 R4, R4 ;  /* 0x0000000400047310 */ /* 0x000ee40000301000 */
[----:B---3--:R-:W-:-:S05]  /*1160*/  FMUL R2, R4, 1.4426950216293334961 ;  /* 0x3fb8aa3b04027820 */ /* 0x008fca0000400000 */
[----:B------:R-:W-:-:S13]  /*1170*/  FSETP.GEU.AND P0, PT, R2, -126, PT ;  /* 0xc2fc00000200780b */ /* 0x000fda0003f0e000 */
[----:B------:R-:W-:-:S04]  /*1180*/  @!P0 FMUL R2, R2, 0.5 ;  /* 0x3f00000002028820 */ /* 0x000fc80000400000 */
[----:B------:R-:W3:Y:S02]  /*1190*/  MUFU.EX2 R3, R2 ;  /* 0x0000000200037308 */ /* 0x000ee40000000800 */
[----:B---3--:R-:W-:-:S04]  /*11a0*/  @!P0 FMUL R3, R3, R3 ;  /* 0x0000000303038220 */ /* 0x008fc80000400000 */
[----:B------:R-:W-:-:S05]  /*11b0*/  FMUL R3, R10, R3 ;  /* 0x000000030a037220 */ /* 0x000fca0000400000 */
[----:B------:R4:W-:Y:S02]  /*11c0*/  STL [R20], R3 ;  /* 0x0000000314007387 */ /* 0x0009e40000100800 */
.L_x_7:
[----:B------:R-:W-:Y:S01]  /*11d0*/  UIADD3 UR4, UPT, UPT, UR4, -0x1, URZ ;  /* 0xffffffff04047890 */ /* 0x000fe2000fffe0ff */
[----:B------:R-:W-:Y:S01]  /*11e0*/  VIADD R16, R16, 0x1 ;  /* 0x0000000110107836 */ /* 0x000fe20000000000 */
[----:B------:R-:W-:Y:S10]  /*11f0*/  @!P1 BRA `(.L_x_11) ;  /* 0xfffffff000ac9947 */ /* 0x000ff4000383ffff */
.L_x_4:
[----:B------:R-:W-:-:S13]  /*1200*/  ISETP.GE.AND P0, PT, R15, R12, PT ;  /* 0x0000000c0f00720c */ /* 0x000fda0003f06270 */
[----:B------:R-:W-:Y:S05]  /*1210*/  @P0 BRA `(.L_x_12) ;  /* 0x0000000000b80947 */ /* 0x000fea0003800000 */
[----:B------:R-:W5:Y:S01]  /*1220*/  LDCU UR4, c[0x3][0x4] ;  /* 0x00c00080ff0477ac */ /* 0x000f620008000800 */
[----:B---3--:R-:W-:Y:S01]  /*1230*/  IADD3 R2, PT, PT, R1, 0x140, RZ ;  /* 0x0000014001027810 */ /* 0x008fe20007ffe0ff */
[----:B----4-:R-:W-:Y:S02]  /*1240*/  IMAD.MOV.U32 R3, RZ, RZ, 0x3f800000 ;  /* 0x3f800000ff037424 */ /* 0x010fe400078e00ff */
[----:B------:R-:W-:Y:S01]  /*1250*/  IMAD.MOV.U32 R12, RZ, RZ, RZ ;  /* 0x000000ffff0c7224 */ /* 0x000fe200078e00ff */
[----:B------:R-:W-:Y:S01]  /*1260*/  LEA R23, R15, R2, 0x2 ;  /* 0x000000020f177211 */ /* 0x000fe200078e10ff */
[----:B------:R-:W-:Y:S02]  /*1270*/  HFMA2 R2, -RZ, RZ, 0, 0 ;  /* 0x00000000ff027431 */ /* 0x000fe400000001ff */
[----:B-----5:R-:W-:-:S07]  /*1280*/  IMAD.U32 R22, RZ, RZ, UR4 ;  /* 0x00000004ff167e24 */ /* 0x020fce000f8e00ff */
.L_x_15:
[----:B------:R-:W-:-:S05]  /*1290*/  IADD3 R15, PT, PT, R23, R2, RZ ;  /* 0x00000002170f7210 */ /* 0x000fca0007ffe0ff */
[----:B------:R-:W1:Y:S01]  /*12a0*/  LDL R4, [R15] ;  /* 0x000000000f047983 */ /* 0x000e620000100800 */
[----:B------:R-:W-:Y:S01]  /*12b0*/  BSSY.RECONVERGENT B0, `(.L_x_13) ;  /* 0x000001b000007945 */ /* 0x000fe20003800200 */
[----:B-1----:R-:W-:Y:S01]  /*12c0*/  FMUL R14, R4, UR10 ;  /* 0x0000000a040e7c20 */ /* 0x002fe20008400000 */
[----:B------:R-:W-:-:S03]  /*12d0*/  IMAD.MOV.U32 R4, RZ, RZ, 0x1 ;  /* 0x00000001ff047424 */ /* 0x000fc600078e00ff */
[----:B0-----:R-:W1:Y:S02]  /*12e0*/  F2F.F64.F32 R6, R14 ;  /* 0x0000000e00067310 */ /* 0x001e640000201800 */
[----:B-1----:R-:W-:-:S06]  /*12f0*/  DADD R6, R6, 1 ;  /* 0x3ff0000006067429 */ /* 0x002fcc0000000000 */
[----:B------:R-:W1:Y:S02]  /*1300*/  MUFU.RCP64H R5, R7 ;  /* 0x0000000700057308 */ /* 0x000e640000001800 */
[----:B-1----:R-:W-:-:S08]  /*1310*/  DFMA R8, -R6, R4, 1 ;  /* 0x3ff000000608742b */ /* 0x002fd00000000104 */
[----:B------:R-:W-:-:S08]  /*1320*/  DFMA R8, R8, R8, R8 ;  /* 0x000000080808722b */ /* 0x000fd00000000008 */
[----:B------:R-:W-:Y:S02]  /*1330*/  DFMA R4, R4, R8, R4 ;  /* 0x000000080404722b */ /* 0x000fe40000000004 */
[----:B------:R-:W1:Y:S06]  /*1340*/  F2F.F64.F32 R8, R3 ;  /* 0x0000000300087310 */ /* 0x000e6c0000201800 */
[----:B------:R-:W-:-:S08]  /*1350*/  DFMA R10, -R6, R4, 1 ;  /* 0x3ff00000060a742b */ /* 0x000fd00000000104 */
[----:B------:R-:W-:Y:S01]  /*1360*/  DFMA R4, R4, R10, R4 ;  /* 0x0000000a0404722b */ /* 0x000fe20000000004 */
[----:B-1----:R-:W-:-:S07]  /*1370*/  FSETP.GEU.AND P1, PT, |R9|, 6.5827683646048100446e-37, PT ;  /* 0x036000000900780b */ /* 0x002fce0003f2e200 */
[----:B------:R-:W-:-:S08]  /*1380*/  DMUL R10, R8, R4 ;  /* 0x00000004080a7228 */ /* 0x000fd00000000000 */
[----:B------:R-:W-:-:S08]  /*1390*/  DFMA R14, -R6, R10, R8 ;  /* 0x0000000a060e722b */ /* 0x000fd00000000108 */
[----:B------:R-:W-:-:S10]  /*13a0*/  DFMA R4, R4, R14, R10 ;  /* 0x0000000e0404722b */ /* 0x000fd4000000000a */
[----:B------:R-:W-:-:S05]  /*13b0*/  FFMA R10, RZ, R7, R5 ;  /* 0x00000007ff0a7223 */ /* 0x000fca0000000005 */
[----:B------:R-:W-:-:S13]  /*13c0*/  FSETP.GT.AND P0, PT, |R10|, 1.469367938527859385e-39, PT ;  /* 0x001000000a00780b */ /* 0x000fda0003f04200 */
[----:B------:R-:W-:Y:S05]  /*13d0*/  @P0 BRA P1, `(.L_x_14) ;  /* 0x0000000000200947 */ /* 0x000fea0000800000 */
[----:B------:R-:W-:Y:S01]  /*13e0*/  MOV R10, R8 ;  /* 0x00000008000a7202 */ /* 0x000fe20000000f00 */
[----:B------:R-:W-:Y:S01]  /*13f0*/  IMAD.MOV.U32 R11, RZ, RZ, R9 ;  /* 0x000000ffff0b7224 */ /* 0x000fe200078e0009 */
[----:B------:R-:W-:Y:S01]  /*1400*/  MOV R8, R6 ;  /* 0x0000000600087202 */ /* 0x000fe20000000f00 */
[----:B------:R-:W-:Y:S01]  /*1410*/  IMAD.MOV.U32 R9, RZ, RZ, R7 ;  /* 0x000000ffff097224 */ /* 0x000fe200078e0007 */
[----:B------:R-:W-:-:S07]  /*1420*/  MOV R4, 0x1440 ;  /* 0x0000144000047802 */ /* 0x000fce0000000f00 */
[----:B0-2---:R-:W-:Y:S05]  /*1430*/  CALL.REL.NOINC `($__internal_0_$__cuda_sm20_div_rn_f64_full) ;  /* 0x0000000800e87944 */ /* 0x005fea0003c00000 */
[----:B------:R-:W-:Y:S01]  /*1440*/  MOV R4, R16 ;  /* 0x0000001000047202 */ /* 0x000fe20000000f00 */
[----:B------:R-:W-:-:S07]  /*1450*/  IMAD.MOV.U32 R5, RZ, RZ, R17 ;  /* 0x000000ffff057224 */ /* 0x000fce00078e0011 */
.L_x_14:
[----:B0-2---:R-:W-:Y:S05]  /*1460*/  BSYNC.RECONVERGENT B0 ;  /* 0x0000000000007941 */ /* 0x005fea0003800200 */
.L_x_13:
[----:B------:R-:W0:Y:S01]  /*1470*/  F2F.F32.F64 R3, R4 ;  /* 0x0000000400037310 */ /* 0x000e220000301000 */
[----:B------:R-:W-:Y:S01]  /*1480*/  IADD3 R6, PT, PT, R1, R2, RZ ;  /* 0x0000000201067210 */ /* 0x000fe20007ffe0ff */
[----:B------:R-:W-:Y:S01]  /*1490*/  VIADD R22, R22, 0x1 ;  /* 0x0000000116167836 */ /* 0x000fe20000000000 */
[----:B------:R-:W-:-:S04]  /*14a0*/  IADD3 R2, PT, PT, R2, 0x4, RZ ;  /* 0x0000000402027810 */ /* 0x000fc80007ffe0ff */
[----:B------:R-:W-:Y:S01]  /*14b0*/  ISETP.GE.AND P0, PT, R22, UR11, PT ;  /* 0x0000000b16007c0c */ /* 0x000fe2000bf06270 */
[----:B0-----:R-:W-:Y:S01]  /*14c0*/  FFMA R12, R3, UR10, R12 ;  /* 0x0000000a030c7c23 */ /* 0x001fe2000800000c */
[----:B------:R0:W-:Y:S04]  /*14d0*/  STL [R6], R3 ;  /* 0x0000000306007387 */ /* 0x0001e80000100800 */
[----:B------:R0:W-:Y:S07]  /*14e0*/  STL [R6+0xa0], R12 ;  /* 0x0000a00c06007387 */ /* 0x0001ee0000100800 */
[----:B------:R-:W-:Y:S05]  /*14f0*/  @!P0 BRA `(.L_x_15) ;  /* 0xfffffffc00648947 */ /* 0x000fea000383ffff */
.L_x_12:
[----:B------:R-:W5:Y:S02]  /*1500*/  LDCU UR5, c[0x3][0x8] ;  /* 0x00c00100ff0577ac */ /* 0x000f640008000800 */
[----:B-----5:R-:W-:-:S13]  /*1510*/  ISETP.LT.AND P0, PT, RZ, UR5, PT ;  /* 0x00000005ff007c0c */ /* 0x020fda000bf01270 */
[----:B---3--:R-:W-:Y:S01]  /*1520*/  @!P0 IMAD.MOV.U32 R2, RZ, RZ, RZ ;  /* 0x000000ffff028224 */ /* 0x008fe200078e00ff */
[----:B------:R-:W-:Y:S06]  /*1530*/  @!P0 BRA `(.L_x_16) ;  /* 0x0000000400d88947 */ /* 0x000fec0003800000 */
[----:B------:R-:W-:Y:S01]  /*1540*/  UISETP.GT.AND UP1, UPT, UR5, 0x3, UPT ;  /* 0x000000030500788c */ /* 0x000fe2000bf24270 */
[----:B------:R-:W-:Y:S02]  /*1550*/  HFMA2 R2, -RZ, RZ, 0, 0 ;  /* 0x00000000ff027431 */ /* 0x000fe400000001ff */
[----:B0---4-:R-:W-:Y:S01]  /*1560*/  IMAD.MOV.U32 R3, RZ, RZ, 0xc ;  /* 0x0000000cff037424 */ /* 0x011fe200078e00ff */
[----:B------:R-:W0:Y:S01]  /*1570*/  LDCU UR12, c[0x3][0x8] ;  /* 0x00c00100ff0c77ac */ /* 0x000e220008000800 */
[----:B------:R-:W-:Y:S01]  /*1580*/  UMOV UR4, URZ ;  /* 0x000000ff00047c82 */ /* 0x000fe20008000000 */
[----:B------:R-:W-:Y:S01]  /*1590*/  UMOV UR6, 0x4c ;  /* 0x0000004c00067882 */ /* 0x000fe20000000000 */
[----:B------:R-:W-:Y:S02]  /*15a0*/  UPLOP3.LUT UP0, UPT, UPT, UPT, UPT, 0x80, 0x8 ;  /* 0x000000000008789c */ /* 0x000fe40003f0f070 */
[----:B------:R-:W-:Y:S09]  /*15b0*/  BRA.U !UP1, `(.L_x_17) ;  /* 0x0000000109ec7547 */ /* 0x000ff2000b800000 */
[----:B------:R-:W-:Y:S02]  /*15c0*/  UIADD3 UR5, UPT, UPT, UR5, -0x3, URZ ;  /* 0xfffffffd05057890 */ /* 0x000fe4000fffe0ff */
[----:B------:R-:W-:-:S11]  /*15d0*/  UPLOP3.LUT UP0, UPT, UPT, UPT, UPT, 0x40, 0x4 ;  /* 0x000000000004789c */ /* 0x000fd60003f0e870 */
.L_x_18:
[----:B---3--:R-:W3:Y:S08]  /*15e0*/  LDC R4, c[0x3][R3] ;  /* 0x00c0000003047b82 */ /* 0x008ef00000000800 */
[----:B----4-:R-:W4:Y:S01]  /*15f0*/  LDC R5, c[0x3][R3+0x4] ;  /* 0x00c0010003057b82 */ /* 0x010f220000000800 */
[----:B---3--:R-:W-:-:S05]  /*1600*/  IADD3 R4, PT, PT, R4, -0x1, RZ ;  /* 0xffffffff04047810 */ /* 0x008fca0007ffe0ff */
[----:B------:R-:W-:-:S05]  /*1610*/  IMAD R4, R4, 0x4, R1 ;  /* 0x0000000404047824 */ /* 0x000fca00078e0201 */
[----:B------:R-:W3:Y:S04]  /*1620*/  LDL R8, [R4+0xa0] ;  /* 0x0000a00004087983 */ /* 0x000ee80000100800 */
[----:B------:R5:W3:Y:S01]  /*1630*/  LDL R9, [R4] ;  /* 0x0000000004097983 */ /* 0x000ae20000100800 */
[----:B----4-:R-:W-:-:S05]  /*1640*/  IADD3 R6, PT, PT, R5, -0x1, RZ ;  /* 0xffffffff05067810 */ /* 0x010fca0007ffe0ff */
[----:B------:R-:W-:Y:S01]  /*1650*/  IMAD R10, R6, 0x4, R1 ;  /* 0x00000004060a7824 */ /* 0x000fe200078e0201 */
[----:B------:R-:W4:Y:S04]  /*1660*/  LDC R5, c[0x3][R3+0x8] ;  /* 0x00c0020003057b82 */ /* 0x000f280000000800 */
[----:B------:R-:W2:Y:S04]  /*1670*/  LDL R12, [R10+0xa0] ;  /* 0x0000a0000a0c7983 */ /* 0x000ea80000100800 */
[----:B------:R-:W2:Y:S01]  /*1680*/  LDL R15, [R10] ;  /* 0x000000000a0f7983 */ /* 0x000ea20000100800 */
[----:B-----5:R-:W5:Y:S01]  /*1690*/  LDC R4, c[0x3][R3+0xc] ;  /* 0x00c0030003047b82 */ /* 0x020f620000000800 */
[----:B----4-:R-:W-:-:S05]  /*16a0*/  IADD3 R6, PT, PT, R5, -0x1, RZ ;  /* 0xffffffff05067810 */ /* 0x010fca0007ffe0ff */
[----:B------:R-:W-:-:S05]  /*16b0*/  IMAD R11, R6, 0x4, R1 ;  /* 0x00000004060b7824 */ /* 0x000fca00078e0201 */
[----:B------:R-:W4:Y:S04]  /*16c0*/  LDL R6, [R11+0xa0] ;  /* 0x0000a0000b067983 */ /* 0x000f280000100800 */
[----:B------:R0:W4:Y:S01]  /*16d0*/  LDL R7, [R11] ;  /* 0x000000000b077983 */ /* 0x0001220000100800 */
[----:B-----5:R-:W-:-:S04]  /*16e0*/  IADD3 R4, PT, PT, R4, -0x1, RZ ;  /* 0xffffffff04047810 */ /* 0x020fc80007ffe0ff */
[----:B------:R-:W-:-:S05]  /*16f0*/  LEA R14, R4, R1, 0x2 ;  /* 0x00000001040e7211 */ /* 0x000fca00078e10ff */
[----:B------:R-:W5:Y:S04]  /*1700*/  LDL R5, [R14+0xa0] ;  /* 0x0000a0000e057983 */ /* 0x000f680000100800 */
[----:B------:R-:W5:Y:S01]  /*1710*/  LDL R4, [R14] ;  /* 0x000000000e047983 */ /* 0x000f620000100800 */
[----:B------:R-:W3:Y:S01]  /*1720*/  LDCU UR7, c[0x3][UR6] ;  /* 0x00c00000060777ac */ /* 0x000ee20008000800 */
[----:B------:R-:W-:Y:S01]  /*1730*/  VIADD R3, R3, 0x10 ;  /* 0x0000001003037836 */ /* 0x000fe20000000000 */
[----:B------:R-:W-:-:S04]  /*1740*/  UIADD3 UR4, UPT, UPT, UR4, 0x4, URZ ;  /* 0x0000000404047890 */ /* 0x000fc8000fffe0ff */
[----:B------:R-:W-:Y:S01]  /*1750*/  UISETP.GE.AND UP1, UPT, UR4, UR5, UPT ;  /* 0x000000050400728c */ /* 0x000fe2000bf26270 */
[----:B---3--:R-:W-:Y:S01]  /*1760*/  FFMA R8, R8, UR7, R9 ;  /* 0x0000000708087c23 */ /* 0x008fe20008000009 */
[----:B------:R-:W2:Y:S03]  /*1770*/  LDCU UR7, c[0x3][UR6+0x4] ;  /* 0x00c00080060777ac */ /* 0x000ea60008000800 */
[C---:B------:R-:W-:Y:S01]  /*1780*/  FADD R16, R8.reuse, -1 ;  /* 0xbf80000008107421 */ /* 0x040fe20000000000 */
[----:B------:R-:W-:-:S13]  /*1790*/  FSETP.GEU.AND P0, PT, R8, 1, PT ;  /* 0x3f8000000800780b */ /* 0x000fda0003f0e000 */
[----:B------:R-:W-:Y:S01]  /*17a0*/  @!P0 F2F.F64.F32 R8, R16 ;  /* 0x0000001000088310 */ /* 0x000fe20000201800 */
[----:B--2---:R-:W-:Y:S01]  /*17b0*/  FFMA R12, R12, UR7, R15 ;  /* 0x000000070c0c7c23 */ /* 0x004fe2000800000f */
[----:B------:R-:W4:Y:S06]  /*17c0*/  LDCU UR7, c[0x3][UR6+0x8] ;  /* 0x00c00100060777ac */ /* 0x000f2c0008000800 */
[----:B0-----:R-:W0:Y:S02]  /*17d0*/  @!P0 F2F.F64.F32 R10, R2 ;  /* 0x00000002000a8310 */ /* 0x001e240000201800 */
[----:B0-----:R-:W-:Y:S01]  /*17e0*/  @!P0 DFMA R8, R8, -100, R10 ;  /* 0xc05900000808882b */ /* 0x001fe2000000000a */
[----:B----4-:R-:W-:Y:S01]  /*17f0*/  FFMA R6, R6, UR7, R7 ;  /* 0x0000000706067c23 */ /* 0x010fe20008000007 */
[----:B------:R-:W5:Y:S04]  /*1800*/  LDCU UR7, c[0x3][UR6+0xc] ;  /* 0x00c00180060777ac */ /* 0x000f680008000800 */
[----:B------:R-:W0:Y:S01]  /*1810*/  @!P0 F2F.F32.F64 R2, R8 ;  /* 0x0000000800028310 */ /* 0x000e220000301000 */
[C---:B------:R-:W-:Y:S01]  /*1820*/  FSETP.GEU.AND P0, PT, R12.reuse, 1, PT ;  /* 0x3f8000000c00780b */ /* 0x040fe20003f0e000 */
[----:B------:R-:W-:Y:S01]  /*1830*/  FADD R12, R12, -1 ;  /* 0xbf8000000c0c7421 */ /* 0x000fe20000000000 */
[----:B------:R-:W-:-:S11]  /*1840*/  UIADD3 UR6, UPT, UPT, UR6, 0x10, URZ ;  /* 0x0000001006067890 */ /* 0x000fd6000fffe0ff */
[----:B------:R2:W-:Y:S01]  /*1850*/  @!P0 F2F.F64.F32 R10, R12 ;  /* 0x0000000c000a8310 */ /* 0x0005e20000201800 */
[----:B-----5:R-:W-:-:S07]  /*1860*/  FFMA R4, R5, UR7, R4 ;  /* 0x0000000705047c23 */ /* 0x020fce0008000004 */
[----:B0-----:R-:W0:Y:S01]  /*1870*/  @!P0 F2F.F64.F32 R14, R2 ;  /* 0x00000002000e8310 */ /* 0x001e220000201800 */
[----:B--2---:R-:W-:Y:S01]  /*1880*/  FADD R12, R4, -1 ;  /* 0xbf800000040c7421 */ /* 0x004fe20000000000 */
[----:B0-----:R-:W-:Y:S01]  /*1890*/  @!P0 DFMA R10, R10, -100, R14 ;  /* 0xc05900000a0a882b */ /* 0x001fe2000000000e */
[----:B------:R-:W-:-:S05]  /*18a0*/  FADD R14, R6, -1 ;  /* 0xbf800000060e7421 */ /* 0x000fca0000000000 */
[----:B------:R-:W0:Y:S01]  /*18b0*/  @!P0 F2F.F32.F64 R2, R10 ;  /* 0x0000000a00028310 */ /* 0x000e220000301000 */
[----:B------:R-:W-:-:S13]  /*18c0*/  FSETP.GEU.AND P0, PT, R6, 1, PT ;  /* 0x3f8000000600780b */ /* 0x000fda0003f0e000 */
[----:B------:R-:W-:Y:S08]  /*18d0*/  @!P0 F2F.F64.F32 R6, R14 ;  /* 0x0000000e00068310 */ /* 0x000ff00000201800 */
[----:B0-----:R-:W0:Y:S02]  /*18e0*/  @!P0 F2F.F64.F32 R8, R2 ;  /* 0x0000000200088310 */ /* 0x001e240000201800 */
[----:B0-----:R-:W-:-:S06]  /*18f0*/  @!P0 DFMA R6, R6, -100, R8 ;  /* 0xc05900000606882b */ /* 0x001fcc0000000008 */
[----:B------:R-:W0:Y:S01]  /*1900*/  @!P0 F2F.F32.F64 R2, R6 ;  /* 0x0000000600028310 */ /* 0x000e220000301000 */
[----:B------:R-:W-:-:S13]  /*1910*/  FSETP.GEU.AND P0, PT, R4, 1, PT ;  /* 0x3f8000000400780b */ /* 0x000fda0003f0e000 */
[----:B------:R-:W-:Y:S08]  /*1920*/  @!P0 F2F.F64.F32 R4, R12 ;  /* 0x0000000c00048310 */ /* 0x000ff00000201800 */
[----:B0-----:R-:W0:Y:S02]  /*1930*/  @!P0 F2F.F64.F32 R8, R2 ;  /* 0x0000000200088310 */ /* 0x001e240000201800 */
[----:B0-----:R-:W-:-:S06]  /*1940*/  @!P0 DFMA R4, R4, -100, R8 ;  /* 0xc05900000404882b */ /* 0x001fcc0000000008 */
[----:B------:R3:W4:Y:S01]  /*1950*/  @!P0 F2F.F32.F64 R2, R4 ;  /* 0x0000000400028310 */ /* 0x0007220000301000 */
[----:B------:R-:W-:Y:S05]  /*1960*/  BRA.U !UP1, `(.L_x_18) ;  /* 0xfffffffd091c7547 */ /* 0x000fea000b83ffff */
.L_x_17:
[----:B0-----:R-:W-:-:S04]  /*1970*/  UIADD3 UR5, UPT, UPT, -UR4, UR12, URZ ;  /* 0x0000000c04057290 */ /* 0x001fc8000fffe1ff */
[----:B------:R-:W-:-:S09]  /*1980*/  UISETP.GT.AND UP1, UPT, UR5, 0x1, UPT ;  /* 0x000000010500788c */ /* 0x000fd2000bf24270 */
[----:B------:R-:W-:Y:S05]  /*1990*/  BRA.U !UP1, `(.L_x_19) ;  /* 0x0000000109847547 */ /* 0x000fea000b800000 */
[----:B---3--:R-:W0:Y:S08]  /*19a0*/  LDC R4, c[0x3][R3] ;  /* 0x00c0000003047b82 */ /* 0x008e300000000800 */
[----:B------:R-:W3:Y:S01]  /*19b0*/  LDC R7, c[0x3][R3+0x4] ;  /* 0x00c0010003077b82 */ /* 0x000ee20000000800 */
[----:B0-----:R-:W-:-:S04]  /*19c0*/  IADD3 R4, PT, PT, R4, -0x1, RZ ;  /* 0xffffffff04047810 */ /* 0x001fc80007ffe0ff */
[----:B------:R-:W-:-:S05]  /*19d0*/  LEA R6, R4, R1, 0x2 ;  /* 0x0000000104067211 */ /* 0x000fca00078e10ff */
[----:B------:R-:W5:Y:S04]  /*19e0*/  LDL R4, [R6+0xa0] ;  /* 0x0000a00006047983 */ /* 0x000f680000100800 */
[----:B------:R-:W5:Y:S01]  /*19f0*/  LDL R5, [R6] ;  /* 0x0000000006057983 */ /* 0x000f620000100800 */
[----:B---3--:R-:W-:-:S05]  /*1a00*/  VIADD R8, R7, 0xffffffff ;  /* 0xffffffff07087836 */ /* 0x008fca0000000000 */
[----:B------:R-:W-:-:S05]  /*1a10*/  LEA R8, R8, R1, 0x2 ;  /* 0x0000000108087211 */ /* 0x000fca00078e10ff */
[----:B------:R-:W3:Y:S04]  /*1a20*/  LDL R9, [R8+0xa0] ;  /* 0x0000a00008097983 */ /* 0x000ee80000100800 */
[----:B------:R-:W3:Y:S01]  /*1a30*/  LDL R10, [R8] ;  /* 0x00000000080a7983 */ /* 0x000ee20000100800 */
[----:B------:R-:W5:Y:S01]  /*1a40*/  LDCU UR5, c[0x3][UR6] ;  /* 0x00c00000060577ac */ /* 0x000f620008000800 */
[----:B------:R-:W-:Y:S01]  /*1a50*/  IADD3 R3, PT, PT, R3, 0x4, RZ ;  /* 0x0000000403037810 */ /* 0x000fe20007ffe0ff */
[----:B------:R-:W-:-:S04]  /*1a60*/  UIADD3 UR4, UPT, UPT, UR4, 0x1, URZ ;  /* 0x0000000104047890 */ /* 0x000fc8000fffe0ff */
[----:B------:R-:W-:Y:S01]  /*1a70*/  VIADD R3, R3, 0x4 ;  /* 0x0000000403037836 */ /* 0x000fe20000000000 */
[----:B------:R-:W-:Y:S02]  /*1a80*/  UPLOP3.LUT UP0, UPT, UPT, UPT, UPT, 0x40, 0x4 ;  /* 0x000000000004789c */ /* 0x000fe40003f0e870 */
[----:B------:R-:W-:Y:S01]  /*1a90*/  UIADD3 UR4, UPT, UPT, UR4, 0x1, URZ ;  /* 0x0000000104047890 */ /* 0x000fe2000fffe0ff */
[----:B-----5:R-:W-:Y:S01]  /*1aa0*/  FFMA R4, R4, UR5, R5 ;  /* 0x0000000504047c23 */ /* 0x020fe20008000005 */
[----:B------:R-:W3:Y:S03]  /*1ab0*/  LDCU UR5, c[0x3][UR6+0x4] ;  /* 0x00c00080060577ac */ /* 0x000ee60008000800 */
[C---:B------:R-:W-:Y:S01]  /*1ac0*/  FADD R11, R4.reuse, -1 ;  /* 0xbf800000040b7421 */ /* 0x040fe20000000000 */
[----:B------:R-:W-:Y:S01]  /*1ad0*/  FSETP.GEU.AND P0, PT, R4, 1, PT ;  /* 0x3f8000000400780b */ /* 0x000fe20003f0e000 */
[----:B------:R-:W-:-:S04]  /*1ae0*/  UIADD3 UR6, UPT, UPT, UR6, 0x4, URZ ;  /* 0x0000000406067890 */ /* 0x000fc8000fffe0ff */
[----:B------:R-:W-:-:S08]  /*1af0*/  UIADD3 UR6, UPT, UPT, UR6, 0x4, URZ ;  /* 0x0000000406067890 */ /* 0x000fd0000fffe0ff */
[----:B------:R-:W-:Y:S01]  /*1b00*/  @!P0 F2F.F64.F32 R4, R11 ;  /* 0x0000000b00048310 */ /* 0x000fe20000201800 */
[----:B---3--:R-:W-:-:S04]  /*1b10*/  FFMA R9, R9, UR5, R10 ;  /* 0x0000000509097c23 */ /* 0x008fc8000800000a */
[----:B------:R-:W-:-:S03]  /*1b20*/  FADD R10, R9, -1 ;  /* 0xbf800000090a7421 */ /* 0x000fc60000000000 */
[----:B----4-:R-:W0:Y:S02]  /*1b30*/  @!P0 F2F.F64.F32 R6, R2 ;  /* 0x0000000200068310 */ /* 0x010e240000201800 */
[----:B0-----:R-:W-:-:S06]  /*1b40*/  @!P0 DFMA R4, R4, -100, R6 ;  /* 0xc05900000404882b */ /* 0x001fcc0000000006 */
[----:B------:R-:W0:Y:S01]  /*1b50*/  @!P0 F2F.F32.F64 R2, R4 ;  /* 0x0000000400028310 */ /* 0x000e220000301000 */
[----:B------:R-:W-:-:S13]  /*1b60*/  FSETP.GEU.AND P0, PT, R9, 1, PT ;  /* 0x3f8000000900780b */ /* 0x000fda0003f0e000 */
[----:B------:R-:W-:Y:S08]  /*1b70*/  @!P0 F2F.F64.F32 R6, R10 ;  /* 0x0000000a00068310 */ /* 0x000ff00000201800 */
[----:B0-----:R-:W0:Y:S02]  /*1b80*/  @!P0 F2F.F64.F32 R8, R2 ;  /* 0x0000000200088310 */ /* 0x001e240000201800 */
[----:B0-----:R-:W-:-:S06]  /*1b90*/  @!P0 DFMA R6, R6, -100, R8 ;  /* 0xc05900000606882b */ /* 0x001fcc0000000008 */
[----:B------:R0:W3:Y:S05]  /*1ba0*/  @!P0 F2F.F32.F64 R2, R6 ;  /* 0x0000000600028310 */ /* 0x0000ea0000301000 */
.L_x_19:
[----:B------:R-:W-:-:S09]  /*1bb0*/  UISETP.LT.OR UP0, UPT, UR4, UR12, UP0 ;  /* 0x0000000c0400728c */ /* 0x000fd20008701670 */
[----:B------:R-:W-:Y:S05]  /*1bc0*/  BRA.U !UP0, `(.L_x_16) ;  /* 0x0000000108347547 */ /* 0x000fea000b800000 */
[----:B------:R-:W3:Y:S02]  /*1bd0*/  LDC R3, c[0x3][R3] ;  /* 0x00c0000003037b82 */ /* 0x000ee40000000800 */
[----:B---3--:R-:W-:-:S04]  /*1be0*/  IADD3 R4, PT, PT, R3, -0x1, RZ ;  /* 0xffffffff03047810 */ /* 0x008fc80007ffe0ff */
[----:B------:R-:W-:-:S05]  /*1bf0*/  LEA R8, R4, R1, 0x2 ;  /* 0x0000000104087211 */ /* 0x000fca00078e10ff */
[----:B------:R-:W3:Y:S04]  /*1c00*/  LDL R4, [R8+0xa0] ;  /* 0x0000a00008047983 */ /* 0x000ee80000100800 */
[----:B------:R-:W3:Y:S01]  /*1c10*/  LDL R5, [R8] ;  /* 0x0000000008057983 */ /* 0x000ee20000100800 */
[----:B------:R-:W3:Y:S02]  /*1c20*/  LDCU UR4, c[0x3][UR6] ;  /* 0x00c00000060477ac */ /* 0x000ee40008000800 */
[----:B---3--:R-:W-:-:S04]  /*1c30*/  FFMA R4, R4, UR4, R5 ;  /* 0x0000000404047c23 */ /* 0x008fc80008000005 */
[C---:B------:R-:W-:Y:S01]  /*1c40*/  FADD R9, R4.reuse, -1 ;  /* 0xbf80000004097421 */ /* 0x040fe20000000000 */
[----:B------:R-:W-:-:S13]  /*1c50*/  FSETP.GEU.AND P0, PT, R4, 1, PT ;  /* 0x3f8000000400780b */ /* 0x000fda0003f0e000 */
[----:B------:R-:W-:Y:S08]  /*1c60*/  @!P0 F2F.F64.F32 R4, R9 ;  /* 0x0000000900048310 */ /* 0x000ff00000201800 */
[----:B0---4-:R-:W0:Y:S02]  /*1c70*/  @!P0 F2F.F64.F32 R6, R2 ;  /* 0x0000000200068310 */ /* 0x011e240000201800 */
[----:B0-----:R-:W-:-:S06]  /*1c80*/  @!P0 DFMA R4, R4, -100, R6 ;  /* 0xc05900000404882b */ /* 0x001fcc0000000006 */
[----:B------:R0:W3:Y:S05]  /*1c90*/  @!P0 F2F.F32.F64 R2, R4 ;  /* 0x0000000400028310 */ /* 0x0000ea0000301000 */
.L_x_16:
[----:B------:R-:W5:Y:S02]  /*1ca0*/  LDCU UR4, c[0x3][0x4] ;  /* 0x00c00080ff0477ac */ /* 0x000f640008000800 */
[----:B-----5:R-:W-:-:S13]  /*1cb0*/  ISETP.LT.AND P0, PT, RZ, UR4, PT ;  /* 0x00000004ff007c0c */ /* 0x020fda000bf01270 */
[----:B0---4-:R-:W-:Y:S01]  /*1cc0*/  @!P0 IMAD.MOV.U32 R3, RZ, RZ, 0x3f800000 ;  /* 0x3f800000ff038424 */ /* 0x011fe200078e00ff */
[----:B------:R-:W-:Y:S06]  /*1cd0*/  @!P0 BRA `(.L_x_20) ;  /* 0x00000000009c8947 */ /* 0x000fec0003800000 */
[----:B------:R-:W-:Y:S01]  /*1ce0*/  IADD3 R12, PT, PT, R1, 0x140, RZ ;  /* 0x00000140010c7810 */ /* 0x000fe20007ffe0ff */
[----:B------:R-:W-:Y:S01]  /*1cf0*/  IMAD.MOV.U32 R3, RZ, RZ, 0x3f800000 ;  /* 0x3f800000ff037424 */ /* 0x000fe200078e00ff */
[----:B------:R-:W-:-:S07]  /*1d00*/  MOV R22, RZ ;  /* 0x000000ff00167202 */ /* 0x000fce0000000f00 */
.L_x_23:
[----:B0--3--:R-:W3:Y:S01]  /*1d10*/  LDL R4, [R12] ;  /* 0x000000000c047983 */ /* 0x009ee20000100800 */
[----:B------:R-:W3:Y:S01]  /*1d20*/  LDCU UR4, c[0x3][0x48] ;  /* 0x00c00900ff0477ac */ /* 0x000ee20008000800 */
[----:B------:R-:W-:Y:S01]  /*1d30*/  IADD3 R22, PT, PT, R22, 0x1, RZ ;  /* 0x0000000116167810 */ /* 0x000fe20007ffe0ff */
[----:B------:R-:W-:Y:S01]  /*1d40*/  BSSY.RECONVERGENT B0, `(.L_x_21) ;  /* 0x000001d000007945 */ /* 0x000fe20003800200 */
[----:B---3--:R-:W-:Y:S01]  /*1d50*/  FMUL R14, R4, UR4 ;  /* 0x00000004040e7c20 */ /* 0x008fe20008400000 */
[----:B------:R-:W-:Y:S01]  /*1d60*/  MOV R4, 0x1 ;  /* 0x0000000100047802 */ /* 0x000fe20000000f00 */
[----:B------:R-:W0:Y:S02]  /*1d70*/  LDCU UR4, c[0x3][0x4] ;  /* 0x00c00080ff0477ac */ /* 0x000e240008000800 */
[----:B------:R-:W3:Y:S02]  /*1d80*/  F2F.F64.F32 R6, R14 ;  /* 0x0000000e00067310 */ /* 0x000ee40000201800 */
[----:B---3--:R-:W-:Y:S01]  /*1d90*/  DADD R6, R6, 1 ;  /* 0x3ff0000006067429 */ /* 0x008fe20000000000 */
[----:B0-----:R-:W-:-:S05]  /*1da0*/  ISETP.GE.AND P1, PT, R22, UR4, PT ;  /* 0x0000000416007c0c */ /* 0x001fca000bf26270 */
[----:B------:R-:W0:Y:S02]  /*1db0*/  MUFU.RCP64H R5, R7 ;  /* 0x0000000700057308 */ /* 0x000e240000001800 */
[----:B0-----:R-:W-:-:S08]  /*1dc0*/  DFMA R8, -R6, R4, 1 ;  /* 0x3ff000000608742b */ /* 0x001fd00000000104 */
[----:B------:R-:W-:-:S08]  /*1dd0*/  DFMA R8, R8, R8, R8 ;  /* 0x000000080808722b */ /* 0x000fd00000000008 */
[----:B------:R-:W-:Y:S02]  /*1de0*/  DFMA R4, R4, R8, R4 ;  /* 0x000000080404722b */ /* 0x000fe40000000004 */
[----:B----4-:R-:W0:Y:S06]  /*1df0*/  F2F.F64.F32 R8, R3 ;  /* 0x0000000300087310 */ /* 0x010e2c0000201800 */
[----:B------:R-:W-:-:S08]  /*1e00*/  DFMA R10, -R6, R4, 1 ;  /* 0x3ff00000060a742b */ /* 0x000fd00000000104 */
[----:B------:R-:W-:Y:S01]  /*1e10*/  DFMA R4, R4, R10, R4 ;  /* 0x0000000a0404722b */ /* 0x000fe20000000004 */
[----:B0-----:R-:W-:-:S07]  /*1e20*/  FSETP.GEU.AND P2, PT, |R9|, 6.5827683646048100446e-37, PT ;  /* 0x036000000900780b */ /* 0x001fce0003f4e200 */
[----:B------:R-:W-:-:S08]  /*1e30*/  DMUL R10, R8, R4 ;  /* 0x00000004080a7228 */ /* 0x000fd00000000000 */
[----:B------:R-:W-:-:S08]  /*1e40*/  DFMA R14, -R6, R10, R8 ;  /* 0x0000000a060e722b */ /* 0x000fd00000000108 */
[----:B------:R-:W-:-:S10]  /*1e50*/  DFMA R4, R4, R14, R10 ;  /* 0x0000000e0404722b */ /* 0x000fd4000000000a */
[----:B------:R-:W-:-:S05]  /*1e60*/  FFMA R10, RZ, R7, R5 ;  /* 0x00000007ff0a7223 */ /* 0x000fca0000000005 */
[----:B------:R-:W-:-:S13]  /*1e70*/  FSETP.GT.AND P0, PT, |R10|, 1.469367938527859385e-39, PT ;  /* 0x001000000a00780b */ /* 0x000fda0003f04200 */
[----:B------:R-:W-:Y:S05]  /*1e80*/  @P0 BRA P2, `(.L_x_22) ;  /* 0x0000000000200947 */ /* 0x000fea0001000000 */
[----:B------:R-:W-:Y:S01]  /*1e90*/  IMAD.MOV.U32 R10, RZ, RZ, R8 ;  /* 0x000000ffff0a7224 */ /* 0x000fe200078e0008 */
[----:B------:R-:W-:Y:S01]  /*1ea0*/  MOV R11, R9 ;  /* 0x00000009000b7202 */ /* 0x000fe20000000f00 */
[----:B------:R-:W-:Y:S01]  /*1eb0*/  IMAD.MOV.U32 R9, RZ, RZ, R7 ;  /* 0x000000ffff097224 */ /* 0x000fe200078e0007 */
[----:B------:R-:W-:Y:S02]  /*1ec0*/  MOV R8, R6 ;  /* 0x0000000600087202 */ /* 0x000fe40000000f00 */
[----:B------:R-:W-:-:S07]  /*1ed0*/  MOV R4, 0x1ef0 ;  /* 0x00001ef000047802 */ /* 0x000fce0000000f00 */
[----:B-12---:R-:W-:Y:S05]  /*1ee0*/  CALL.REL.NOINC `($__internal_0_$__cuda_sm20_div_rn_f64_full) ;  /* 0x00000000003c7944 */ /* 0x006fea0003c00000 */
[----:B------:R-:W-:Y:S02]  /*1ef0*/  MOV R4, R16 ;  /* 0x0000001000047202 */ /* 0x000fe40000000f00 */
[----:B------:R-:W-:-:S07]  /*1f00*/  MOV R5, R17 ;  /* 0x0000001100057202 */ /* 0x000fce0000000f00 */
.L_x_22:
[----:B-12---:R-:W-:Y:S05]  /*1f10*/  BSYNC.RECONVERGENT B0 ;  /* 0x0000000000007941 */ /* 0x006fea0003800200 */
.L_x_21:
[----:B------:R0:W4:Y:S01]  /*1f20*/  F2F.F32.F64 R3, R4 ;  /* 0x0000000400037310 */ /* 0x0001220000301000 */
[----:B------:R-:W-:Y:S01]  /*1f30*/  VIADD R12, R12, 0x4 ;  /* 0x000000040c0c7836 */ /* 0x000fe20000000000 */
[----:B------:R-:W-:Y:S06]  /*1f40*/  @!P1 BRA `(.L_x_23) ;  /* 0xfffffffc00709947 */ /* 0x000fec000383ffff */
.L_x_20:
[----:B0--3--:R-:W0:Y:S01]  /*1f50*/  LDC.64 R4, c[0x0][0x380] ;  /* 0x0000e000ff047b82 */ /* 0x009e220000000a00 */
[----:B------:R-:W3:Y:S01]  /*1f60*/  LDCU UR4, c[0x0][0x370] ;  /* 0x00006e00ff0477ac */ /* 0x000ee20008000800 */
[----:B----4-:R-:W-:Y:S01]  /*1f70*/  FMUL R7, R3, R2 ;  /* 0x0000000203077220 */ /* 0x010fe20000400000 */
[----:B0-----:R-:W-:-:S04]  /*1f80*/  IMAD.WIDE R2, R0, 0x4, R4 ;  /* 0x0000000400027825 */ /* 0x001fc800078e0204 */
[----:B---3--:R-:W-:Y:S01]  /*1f90*/  IMAD R0, R13, UR4, R0 ;  /* 0x000000040d007c24 */ /* 0x008fe2000f8e0200 */
[----:B------:R3:W-:Y:S04]  /*1fa0*/  STG.E desc[UR8][R2.64], R7 ;  /* 0x0000000702007986 */ /* 0x0007e8000c101908 */
[----:B------:R-:W-:-:S13]  /*1fb0*/  ISETP.GE.AND P0, PT, R0, 0x1000, PT ;  /* 0x000010000000780c */ /* 0x000fda0003f06270 */
[----:B---3--:R-:W-:Y:S05]  /*1fc0*/  @!P0 BRA `(.L_x_24) ;  /* 0xffffffe000388947 */ /* 0x008fea000383ffff */
[----:B-12---:R-:W-:Y:S05]  /*1fd0*/  EXIT ;  /* 0x000000000000794d */ /* 0x006fea0003800000 */
        .weak           $__internal_0_$__cuda_sm20_div_rn_f64_full
        .type           $__internal_0_$__cuda_sm20_div_rn_f64_full,@function
        .size           $__internal_0_$__cuda_sm20_div_rn_f64_full,($__internal_1_$__cuda_sm20_sqrt_rn_f32_slowpath - $__internal_0_$__cuda_sm20_div_rn_f64_full)
$__internal_0_$__cuda_sm20_div_rn_f64_full:
[C---:B------:R-:W-:Y:S01]  /*1fe0*/  FSETP.GEU.AND P0, PT, |R9|.reuse, 1.469367938527859385e-39, PT ;  /* 0x001000000900780b */ /* 0x040fe20003f0e200 */
[----:B------:R-:W-:Y:S01]  /*1ff0*/  IMAD.MOV.U32 R5, RZ, RZ, 0x1ca00000 ;  /* 0x1ca00000ff057424 */ /* 0x000fe200078e00ff */
[----:B------:R-:W-:Y:S01]  /*2000*/  LOP3.LUT R6, R9, 0x800fffff, RZ, 0xc0, !PT ;  /* 0x800fffff09067812 */ /* 0x000fe200078ec0ff */
[----:B------:R-:W-:Y:S01]  /*2010*/  BSSY.RECONVERGENT B1, `(.L_x_25) ;  /* 0x0000054000017945 */ /* 0x000fe20003800200 */
[----:B------:R-:W-:Y:S02]  /*2020*/  FSETP.GEU.AND P3, PT, |R11|, 1.469367938527859385e-39, PT ;  /* 0x001000000b00780b */ /* 0x000fe40003f6e200 */
[----:B------:R-:W-:Y:S02]  /*2030*/  LOP3.LUT R7, R6, 0x3ff00000, RZ, 0xfc, !PT ;  /* 0x3ff0000006077812 */ /* 0x000fe400078efcff */
[----:B------:R-:W-:Y:S02]  /*2040*/  MOV R6, R8 ;  /* 0x0000000800067202 */ /* 0x000fe40000000f00 */
[----:B------:R-:W-:-:S02]  /*2050*/  MOV R14, 0x1 ;  /* 0x00000001000e7802 */ /* 0x000fc40000000f00 */
[----:B------:R-:W-:Y:S01]  /*2060*/  LOP3.LUT R3, R11, 0x7ff00000, RZ, 0xc0, !PT ;  /* 0x7ff000000b037812 */ /* 0x000fe200078ec0ff */
[----:B------:R-:W-:Y:S01]  /*2070*/  @!P0 DMUL R6, R8, 8.98846567431157953865e+307 ;  /* 0x7fe0000008068828 */ /* 0x000fe20000000000 */
[----:B------:R-:W-:-:S03]  /*2080*/  LOP3.LUT R25, R9, 0x7ff00000, RZ, 0xc0, !PT ;  /* 0x7ff0000009197812 */ /* 0x000fc600078ec0ff */
[----:B------:R-:W-:Y:S01]  /*2090*/  @!P3 LOP3.LUT R16, R9, 0x7ff00000, RZ, 0xc0, !PT ;  /* 0x7ff000000910b812 */ /* 0x000fe200078ec0ff */
[----:B------:R-:W-:Y:S01]  /*20a0*/  IMAD.MOV.U32 R24, RZ, RZ, R3 ;  /* 0x000000ffff187224 */ /* 0x000fe200078e0003 */
[----:B------:R-:W0:Y:S01]  /*20b0*/  MUFU.RCP64H R15, R7 ;  /* 0x00000007000f7308 */ /* 0x000e220000001800 */
[C---:B------:R-:W-:Y:S02]  /*20c0*/  ISETP.GE.U32.AND P2, PT, R3.reuse, R25, PT ;  /* 0x000000190300720c */ /* 0x040fe40003f46070 */
[----:B------:R-:W-:Y:S02]  /*20d0*/  @!P3 ISETP.GE.U32.AND P4, PT, R3, R16, PT ;  /* 0x000000100300b20c */ /* 0x000fe40003f86070 */
[----:B------:R-:W-:Y:S02]  /*20e0*/  @!P3 MOV R20, RZ ;  /* 0x000000ff0014b202 */ /* 0x000fe40000000f00 */
[----:B------:R-:W-:Y:S02]  /*20f0*/  @!P3 SEL R17, R5, 0x63400000, !P4 ;  /* 0x634000000511b807 */ /* 0x000fe40006000000 */
[----:B------:R-:W-:-:S02]  /*2100*/  @!P0 LOP3.LUT R25, R7, 0x7ff00000, RZ, 0xc0, !PT ;  /* 0x7ff0000007198812 */ /* 0x000fc400078ec0ff */
[----:B------:R-:W-:Y:S02]  /*2110*/  @!P3 LOP3.LUT R17, R17, 0x80000000, R11, 0xf8, !PT ;  /* 0x800000001111b812 */ /* 0x000fe400078ef80b */
[----:B------:R-:W-:Y:S02]  /*2120*/  IADD3 R26, PT, PT, R25, -0x1, RZ ;  /* 0xffffffff191a7810 */ /* 0x000fe40007ffe0ff */
[----:B------:R-:W-:Y:S01]  /*2130*/  @!P3 LOP3.LUT R21, R17, 0x100000, RZ, 0xfc, !PT ;  /* 0x001000001115b812 */ /* 0x000fe200078efcff */
[----:B0-----:R-:W-:-:S08]  /*2140*/  DFMA R18, R14, -R6, 1 ;  /* 0x3ff000000e12742b */ /* 0x001fd00000000806 */
[----:B------:R-:W-:-:S08]  /*2150*/  DFMA R18, R18, R18, R18 ;  /* 0x000000121212722b */ /* 0x000fd00000000012 */
[----:B------:R-:W-:Y:S01]  /*2160*/  DFMA R18, R14, R18, R14 ;  /* 0x000000120e12722b */ /* 0x000fe2000000000e */
[----:B------:R-:W-:Y:S02]  /*2170*/  SEL R15, R5, 0x63400000, !P2 ;  /* 0x63400000050f7807 */ /* 0x000fe40005000000 */
[----:B------:R-:W-:Y:S02]  /*2180*/  MOV R14, R10 ;  /* 0x0000000a000e7202 */ /* 0x000fe40000000f00 */
[----:B------:R-:W-:-:S03]  /*2190*/  LOP3.LUT R15, R15, 0x800fffff, R11, 0xf8, !PT ;  /* 0x800fffff0f0f7812 */ /* 0x000fc600078ef80b */
[----:B------:R-:W-:-:S03]  /*21a0*/  DFMA R16, R18, -R6, 1 ;  /* 0x3ff000001210742b */ /* 0x000fc60000000806 */
[----:B------:R-:W-:-:S05]  /*21b0*/  @!P3 DFMA R14, R14, 2, -R20 ;  /* 0x400000000e0eb82b */ /* 0x000fca0000000814 */
[----:B------:R-:W-:-:S05]  /*21c0*/  DFMA R16, R18, R16, R18 ;  /* 0x000000101210722b */ /* 0x000fca0000000012 */
[----:B------:R-:W-:-:S03]  /*21d0*/  @!P3 LOP3.LUT R24, R15, 0x7ff00000, RZ, 0xc0, !PT ;  /* 0x7ff000000f18b812 */ /* 0x000fc600078ec0ff */
[----:B------:R-:W-:Y:S01]  /*21e0*/  DMUL R18, R16, R14 ;  /* 0x0000000e10127228 */ /* 0x000fe20000000000 */
[----:B------:R-:W-:-:S04]  /*21f0*/  IADD3 R20, PT, PT, R24, -0x1, RZ ;  /* 0xffffffff18147810 */ /* 0x000fc80007ffe0ff */
[----:B------:R-:W-:-:S03]  /*2200*/  ISETP.GT.U32.AND P0, PT, R20, 0x7feffffe, PT ;  /* 0x7feffffe1400780c */ /* 0x000fc60003f04070 */
[----:B------:R-:W-:Y:S01]  /*2210*/  DFMA R20, R18, -R6, R14 ;  /* 0x800000061214722b */ /* 0x000fe2000000000e */
[----:B------:R-:W-:-:S07]  /*2220*/  ISETP.GT.U32.OR P0, PT, R26, 0x7feffffe, P0 ;  /* 0x7feffffe1a00780c */ /* 0x000fce0000704470 */
[----:B------:R-:W-:-:S06]  /*2230*/  DFMA R20, R16, R20, R18 ;  /* 0x000000141014722b */ /* 0x000fcc0000000012 */
[----:B------:R-:W-:Y:S05]  /*2240*/  @P0 BRA `(.L_x_26) ;  /* 0x00000000006c0947 */ /* 0x000fea0003800000 */
[----:B------:R-:W-:-:S04]  /*2250*/  LOP3.LUT R16, R9, 0x7ff00000, RZ, 0xc0, !PT ;  /* 0x7ff0000009107812 */ /* 0x000fc800078ec0ff */
[CC--:B------:R-:W-:Y:S02]  /*2260*/  VIADDMNMX R10, R3.reuse, -R16.reuse, 0xb9600000, !PT ;  /* 0xb9600000030a7446 */ /* 0x0c0fe40007800910 */
[----:B------:R-:W-:Y:S02]  /*2270*/  ISETP.GE.U32.AND P0, PT, R3, R16, PT ;  /* 0x000000100300720c */ /* 0x000fe40003f06070 */
[----:B------:R-:W-:Y:S02]  /*2280*/  VIMNMX R3, PT, PT, R10, 0x46a00000, PT ;  /* 0x46a000000a037848 */ /* 0x000fe40003fe0100 */
[----:B------:R-:W-:-:S05]  /*2290*/  SEL R10, R5, 0x63400000, !P0 ;  /* 0x63400000050a7807 */ /* 0x000fca0004000000 */
[----:B------:R-:W-:Y:S01]  /*22a0*/  IMAD.IADD R3, R3, 0x1, -R10 ;  /* 0x0000000103037824 */ /* 0x000fe200078e0a0a */
[----:B------:R-:W-:-:S04]  /*22b0*/  MOV R10, RZ ;  /* 0x000000ff000a7202 */ /* 0x000fc80000000f00 */
[----:B------:R-:W-:-:S06]  /*22c0*/  IADD3 R11, PT, PT, R3, 0x7fe00000, RZ ;  /* 0x7fe00000030b7810 */ /* 0x000fcc0007ffe0ff */
[----:B------:R-:W-:-:S10]  /*22d0*/  DMUL R16, R20, R10 ;  /* 0x0000000a14107228 */ /* 0x000fd40000000000 */
[----:B------:R-:W-:-:S13]  /*22e0*/  FSETP.GTU.AND P0, PT, |R17|, 1.469367938527859385e-39, PT ;  /* 0x001000001100780b */ /* 0x000fda0003f0c200 */
[----:B------:R-:W-:Y:S05]  /*22f0*/  @P0 BRA `(.L_x_27) ;  /* 0x0000000000940947 */ /* 0x000fea0003800000 */
[----:B------:R-:W-:Y:S01]  /*2300*/  DFMA R6, R20, -R6, R14 ;  /* 0x800000061406722b */ /* 0x000fe2000000000e */
[----:B------:R-:W-:-:S09]  /*2310*/  IMAD.MOV.U32 R10, RZ, RZ, RZ ;  /* 0x000000ffff0a7224 */ /* 0x000fd200078e00ff */
[C---:B------:R-:W-:Y:S02]  /*2320*/  FSETP.NEU.AND P0, PT, R7.reuse, RZ, PT ;  /* 0x000000ff0700720b */ /* 0x040fe40003f0d000 */
[----:B------:R-:W-:-:S04]  /*2330*/  LOP3.LUT R9, R7, 0x80000000, R9, 0x48, !PT ;  /* 0x8000000007097812 */ /* 0x000fc800078e4809 */
[----:B------:R-:W-:-:S07]  /*2340*/  LOP3.LUT R11, R9, R11, RZ, 0xfc, !PT ;  /* 0x0000000b090b7212 */ /* 0x000fce00078efcff */
[----:B------:R-:W-:Y:S05]  /*2350*/  @!P0 BRA `(.L_x_27) ;  /* 0x00000000007c8947 */ /* 0x000fea0003800000 */
[C---:B------:R-:W-:Y:S01]  /*2360*/  IADD3 R7, PT, PT, -R3.reuse, RZ, RZ ;  /* 0x000000ff03077210 */ /* 0x040fe20007ffe1ff */
[----:B------:R-:W-:Y:S01]  /*2370*/  DMUL.RP R10, R20, R10 ;  /* 0x0000000a140a7228 */ /* 0x000fe20000008000 */
[----:B------:R-:W-:Y:S02]  /*2380*/  MOV R6, RZ ;  /* 0x000000ff00067202 */ /* 0x000fe40000000f00 */
[----:B------:R-:W-:-:S04]  /*2390*/  IADD3 R3, PT, PT, -R3, -0x43300000, RZ ;  /* 0xbcd0000003037810 */ /* 0x000fc80007ffe1ff */
[----:B------:R-:W-:-:S03]  /*23a0*/  DFMA R6, R16, -R6, R20 ;  /* 0x800000061006722b */ /* 0x000fc60000000014 */
[----:B------:R-:W-:-:S07]  /*23b0*/  LOP3.LUT R9, R11, R9, RZ, 0x3c, !PT ;  /* 0x000000090b097212 */ /* 0x000fce00078e3cff */
[----:B------:R-:W-:-:S04]  /*23c0*/  FSETP.NEU.AND P0, PT, |R7|, R3, PT ;  /* 0x000000030700720b */ /* 0x000fc80003f0d200 */
[----:B------:R-:W-:Y:S02]  /*23d0*/  FSEL R16, R10, R16, !P0 ;  /* 0x000000100a107208 */ /* 0x000fe40004000000 */
[----:B------:R-:W-:Y:S01]  /*23e0*/  FSEL R17, R9, R17, !P0 ;  /* 0x0000001109117208 */ /* 0x000fe20004000000 */
[----:B------:R-:W-:Y:S06]  /*23f0*/  BRA `(.L_x_27) ;  /* 0x0000000000547947 */ /* 0x000fec0003800000 */
.L_x_26:
[----:B------:R-:W-:-:S14]  /*2400*/  DSETP.NAN.AND P0, PT, R10, R10, PT ;  /* 0x0000000a0a00722a */ /* 0x000fdc0003f08000 */
[----:B------:R-:W-:Y:S05]  /*2410*/  @P0 BRA `(.L_x_28) ;  /* 0x0000000000440947 */ /* 0x000fea0003800000 */
[----:B------:R-:W-:-:S14]  /*2420*/  DSETP.NAN.AND P0, PT, R8, R8, PT ;  /* 0x000000080800722a */ /* 0x000fdc0003f08000 */
[----:B------:R-:W-:Y:S05]  /*2430*/  @P0 BRA `(.L_x_29) ;  /* 0x0000000000300947 */ /* 0x000fea0003800000 */
[----:B------:R-:W-:Y:S01]  /*2440*/  ISETP.NE.AND P0, PT, R24, R25, PT ;  /* 0x000000191800720c */ /* 0x000fe20003f05270 */
[----:B------:R-:W-:Y:S01]  /*2450*/  IMAD.MOV.U32 R16, RZ, RZ, 0x0 ;  /* 0x00000000ff107424 */ /* 0x000fe200078e00ff */
[----:B------:R-:W-:-:S11]  /*2460*/  MOV R17, 0xfff80000 ;  /* 0xfff8000000117802 */ /* 0x000fd60000000f00 */
[----:B------:R-:W-:Y:S05]  /*2470*/  @!P0 BRA `(.L_x_27) ;  /* 0x0000000000348947 */ /* 0x000fea0003800000 */
[----:B------:R-:W-:Y:S02]  /*2480*/  ISETP.NE.AND P0, PT, R24, 0x7ff00000, PT ;  /* 0x7ff000001800780c */ /* 0x000fe40003f05270 */
[----:B------:R-:W-:Y:S02]  /*2490*/  LOP3.LUT R17, R11, 0x80000000, R9, 0x48, !PT ;  /* 0x800000000b117812 */ /* 0x000fe400078e4809 */
[----:B------:R-:W-:-:S13]  /*24a0*/  ISETP.EQ.OR P0, PT, R25, RZ, !P0 ;  /* 0x000000ff1900720c */ /* 0x000fda0004702670 */
[----:B------:R-:W-:Y:S02]  /*24b0*/  @P0 LOP3.LUT R3, R17, 0x7ff00000, RZ, 0xfc, !PT ;  /* 0x7ff0000011030812 */ /* 0x000fe400078efcff */
[----:B------:R-:W-:Y:S01]  /*24c0*/  @!P0 MOV R16, RZ ;  /* 0x000000ff00108202 */ /* 0x000fe20000000f00 */
[----:B------:R-:W-:Y:S01]  /*24d0*/  @P0 IMAD.MOV.U32 R16, RZ, RZ, RZ ;  /* 0x000000ffff100224 */ /* 0x000fe200078e00ff */
[----:B------:R-:W-:Y:S01]  /*24e0*/  @P0 MOV R17, R3 ;  /* 0x0000000300110202 */ /* 0x000fe20000000f00 */
[----:B------:R-:W-:Y:S06]  /*24f0*/  BRA `(.L_x_27) ;  /* 0x0000000000147947 */ /* 0x000fec0003800000 */
.L_x_29:
[----:B------:R-:W-:Y:S02]  /*2500*/  LOP3.LUT R17, R9, 0x80000, RZ, 0xfc, !PT ;  /* 0x0008000009117812 */ /* 0x000fe400078efcff */
[----:B------:R-:W-:Y:S01]  /*2510*/  MOV R16, R8 ;  /* 0x0000000800107202 */ /* 0x000fe20000000f00 */
[----:B------:R-:W-:Y:S06]  /*2520*/  BRA `(.L_x_27) ;  /* 0x0000000000087947 */ /* 0x000fec0003800000 */
.L_x_28:
[----:B------:R-:W-:Y:S01]  /*2530*/  LOP3.LUT R17, R11, 0x80000, RZ, 0xfc, !PT ;  /* 0x000800000b117812 */ /* 0x000fe200078efcff */
[----:B------:R-:W-:-:S07]  /*2540*/  IMAD.MOV.U32 R16, RZ, RZ, R10 ;  /* 0x000000ffff107224 */ /* 0x000fce00078e000a */
.L_x_27:
[----:B------:R-:W-:Y:S05]  /*2550*/  BSYNC.RECONVERGENT B1 ;  /* 0x0000000000017941 */ /* 0x000fea0003800200 */
.L_x_25:
[----:B------:R-:W-:-:S04]  /*2560*/  HFMA2 R5, -RZ, RZ, 0, 0 ;  /* 0x00000000ff057431 */ /* 0x000fc800000001ff */
[----:B------:R-:W-:Y:S05]  /*2570*/  RET.REL.NODEC R4 `(_Z29Pathcalc_Portfolio_KernelGPU2Pf) ;  /* 0xffffffd804a07950 */ /* 0x000fea0003c3ffff */
        .weak           $__internal_1_$__cuda_sm20_sqrt_rn_f32_slowpath
        .type           $__internal_1_$__cuda_sm20_sqrt_rn_f32_slowpath,@function
        .size           $__internal_1_$__cuda_sm20_sqrt_rn_f32_slowpath,(.L_x_91 - $__internal_1_$__cuda_sm20_sqrt_rn_f32_slowpath)
$__internal_1_$__cuda_sm20_sqrt_rn_f32_slowpath:
[----:B------:R-:W0:Y:S02]  /*2580*/  LDC R2, c[0x3][0x48] ;  /* 0x00c01200ff027b82 */ /* 0x000e240000000800 */
[----:B0-----:R-:W-:-:S13]  /*2590*/  LOP3.LUT P0, RZ, R2, 0x7fffffff, RZ, 0xc0, !PT ;  /* 0x7fffffff02ff7812 */ /* 0x001fda000780c0ff */
[----:B------:R-:W0:Y:S01]  /*25a0*/  @!P0 LDC R3, c[0x3][0x48] ;  /* 0x00c01200ff038b82 */ /* 0x000e220000000800 */
[----:B------:R-:W-:Y:S05]  /*25b0*/  @!P0 BRA `(.L_x_30) ;  /* 0x0000000000448947 */ /* 0x000fea0003800000 */
[----:B------:R-:W-:-:S13]  /*25c0*/  FSETP.GEU.FTZ.AND P0, PT, R2, RZ, PT ;  /* 0x000000ff0200720b */ /* 0x000fda0003f1e000 */
[----:B0-----:R-:W-:Y:S01]  /*25d0*/  @!P0 MOV R3, 0x7fffffff ;  /* 0x7fffffff00038802 */ /* 0x001fe20000000f00 */
[----:B------:R-:W-:Y:S06]  /*25e0*/  @!P0 BRA `(.L_x_30) ;  /* 0x0000000000388947 */ /* 0x000fec0003800000 */
[----:B------:R-:W-:-:S13]  /*25f0*/  FSETP.GTU.FTZ.AND P0, PT, |R2|, +INF , PT ;  /* 0x7f8000000200780b */ /* 0x000fda0003f1c200 */
[----:B------:R-:W-:Y:S01]  /*2600*/  @P0 FADD.FTZ R3, R2, 1 ;  /* 0x3f80000002030421 */ /* 0x000fe20000010000 */
[----:B------:R-:W-:Y:S06]  /*2610*/  @P0 BRA `(.L_x_30) ;  /* 0x00000000002c0947 */ /* 0x000fec0003800000 */
[----:B------:R-:W-:-:S13]  /*2620*/  FSETP.NEU.FTZ.AND P0, PT, |R2|, +INF , PT ;  /* 0x7f8000000200780b */ /* 0x000fda0003f1d200 */
[----:B------:R-:W1:Y:S01]  /*2630*/  @!P0 LDC R3, c[0x3][0x48] ;  /* 0x00c01200ff038b82 */ /* 0x000e620000000800 */
[----:B------:R-:W-:Y:S05]  /*2640*/  @!P0 BRA `(.L_x_30) ;  /* 0x0000000000208947 */ /* 0x000fea0003800000 */
[----:B------:R-:W-:-:S04]  /*2650*/  FFMA R2, R2, 1.84467440737095516160e+19, RZ ;  /* 0x5f80000002027823 */ /* 0x000fc800000000ff */
[----:B-1----:R-:W0:Y:S02]  /*2660*/  MUFU.RSQ R3, R2 ;  /* 0x0000000200037308 */ /* 0x002e240000001400 */
[----:B0-----:R-:W-:Y:S01]  /*2670*/  FMUL.FTZ R5, R2, R3 ;  /* 0x0000000302057220 */ /* 0x001fe20000410000 */
[----:B------:R-:W-:-:S03]  /*2680*/  FMUL.FTZ R3, R3, 0.5 ;  /* 0x3f00000003037820 */ /* 0x000fc60000410000 */
[----:B------:R-:W-:-:S04]  /*2690*/  FADD.FTZ R4, -R5, -RZ ;  /* 0x800000ff05047221 */ /* 0x000fc80000010100 */
[----:B------:R-:W-:-:S04]  /*26a0*/  FFMA R4, R5, R4, R2 ;  /* 0x0000000405047223 */ /* 0x000fc80000000002 */
[----:B------:R-:W-:-:S04]  /*26b0*/  FFMA R3, R4, R3, R5 ;  /* 0x0000000304037223 */ /* 0x000fc80000000005 */
[----:B------:R-:W-:-:S07]  /*26c0*/  FMUL.FTZ R3, R3, 2.3283064365386962891e-10 ;  /* 0x2f80000003037820 */ /* 0x000fce0000410000 */
.L_x_30:
[----:B01----:R-:W-:Y:S02]  /*26d0*/  IMAD.MOV.U32 R14, RZ, RZ, R3 ;  /* 0x000000ffff0e7224 */ /* 0x003fe400078e0003 */
[----:B------:R-:W-:Y:S01]  /*26e0*/  HFMA2 R3, -RZ, RZ, 0, 0 ;  /* 0x00000000ff037431 */ /* 0x000fe200000001ff */
[----:B------:R-:W-:-:S04]  /*26f0*/  MOV R2, R6 ;  /* 0x0000000600027202 */ /* 0x000fc80000000f00 */
[----:B------:R-:W-:Y:S05]  /*2700*/  RET.REL.NODEC R2 `(_Z29Pathcalc_Portfolio_KernelGPU2Pf) ;  /* 0xffffffd8023c7950 */ /* 0x000fea0003c3ffff */
.L_x_31:
[----:B------:R-:W-:-:S00]  /*2710*/  BRA `(.L_x_31) ;  /* 0xfffffffc00fc7947 */ /* 0x000fc0000383ffff */
[----:B------:R-:W-:-:S00]  /*2720*/  NOP ;  /* 0x0000000000007918 */ /* 0x000fc00000000000 */
        /* <DEDUP_REMOVED lines=13> */
.L_x_91:


//--------------------- .text._Z28Pathcalc_Portfolio_KernelGPUPfS_ --------------------------
	.section	.text._Z28Pathcalc_Portfolio_KernelGPUPfS_,"ax",@progbits
	.align	128
.text._Z28Pathcalc_Portfolio_KernelGPUPfS_:
        .type           _Z28Pathcalc_Portfolio_KernelGPUPfS_,@function
        .size           _Z28Pathcalc_Portfolio_KernelGPUPfS_,(.L_x_94 - _Z28Pathcalc_Portfolio_KernelGPUPfS_)
        .other          _Z28Pathcalc_Portfolio_KernelGPUPfS_,@"STO_CUDA_ENTRY STV_DEFAULT"
_Z28Pathcalc_Portfolio_KernelGPUPfS_:
[----:B------:R-:W0:Y:S01]  /*0000*/  LDC R1, c[0x0][0x37c] ;  /* 0x0000df00ff017b82 */ /* 0x000e220000000800 */
[----:B------:R-:W1:Y:S07]  /*0010*/  S2R R0, SR_TID.X ;  /* 0x0000000000007919 */ /* 0x000e6e0000002100 */
[----:B------:R-:W1:Y:S01]  /*0020*/  S2UR UR4, SR_CTAID.X ;  /* 0x00000000000479c3 */ /* 0x000e620000002500 */
[----:B0-----:R-:W-:-:S04]  /*0030*/  IADD3 R1, PT, PT, R1, -0x3840, RZ ;  /* 0xffffc7c001017810 */ /* 0x001fc80007ffe0ff */
[----:B------:R-:W-:-:S03]  /*0040*/  R2UR UR10, R1 ;  /* 0x00000000010a72ca */ /* 0x000fc600000e0000 */
[----:B------:R-:W1:Y:S02]  /*0050*/  LDC R3, c[0x0][0x360] ;  /* 0x0000d800ff037b82 */ /* 0x000e640000000800 */
[----:B-1----:R-:W-:-:S05]  /*0060*/  IMAD R0, R3, UR4, R0 ;  /* 0x0000000403007c24 */ /* 0x002fca000f8e0200 */
[----:B------:R-:W-:-:S13]  /*0070*/  ISETP.GT.AND P0, PT, R0, 0xfff, PT ;  /* 0x00000fff0000780c */ /* 0x000fda0003f04270 */
[----:B------:R-:W-:Y:S05]  /*0080*/  @P0 EXIT ;  /* 0x000000000000094d */ /* 0x000fea0003800000 */
[----:B------:R-:W0:Y:S01]  /*0090*/  LDCU UR4, c[0x3][URZ] ;  /* 0x00c00000ff0477ac */ /* 0x000e220008000800 */
[----:B------:R-:W-:Y:S01]  /*00a0*/  HFMA2 R5, -RZ, RZ, 0, 8.106231689453125e-06 ;  /* 0x00000088ff057431 */ /* 0x000fe200000001ff */
[----:B------:R-:W1:Y:S01]  /*00b0*/  LDCU.64 UR8, c[0x0][0x358] ;  /* 0x00006b00ff0877ac */ /* 0x000e620008000a00 */
[----:B0-----:R-:W-:-:S06]  /*00c0*/  UIADD3 UR4, UPT, UPT, UR4, -0x1, URZ ;  /* 0xffffffff04047890 */ /* 0x001fcc000fffe0ff */
[----:B------:R-:W-:-:S04]  /*00d0*/  IMAD.U32 R4, RZ, RZ, UR4 ;  /* 0x00000004ff047e24 */ /* 0x000fc8000f8e00ff */
[----:B-1----:R-:W-:-:S07]  /*00e0*/  IMAD R5, R4, 0x4, R5 ;  /* 0x0000000404057824 */ /* 0x002fce00078e0205 */
.L_x_83:
[----:B0-----:R-:W0:Y:S02]  /*00f0*/  LDCU UR4, c[0x3][URZ] ;  /* 0x00c00000ff0477ac */ /* 0x001e240008000800 */
[----:B0-----:R-:W-:-:S04]  /*0100*/  MOV R2, UR4 ;  /* 0x0000000400027c02 */ /* 0x001fc80008000f00 */
[----:B------:R-:W-:-:S13]  /*0110*/  ISETP.GE.AND P2, PT, R2, 0x1, PT ;  /* 0x000000010200780c */ /* 0x000fda0003f46270 */
[----:B-12---:R-:W-:Y:S05]  /*0120*/  @!P2 BRA `(.L_x_32) ;  /* 0x0000000000a4a947 */ /* 0x006fea0003800000 */
[----:B------:R-:W-:Y:S01]  /*0130*/  ISETP.GT.AND P1, PT, R2, 0x3, PT ;  /* 0x000000030200780c */ /* 0x000fe20003f24270 */
[----:B------:R-:W-:Y:S01]  /*0140*/  HFMA2 R7, -RZ, RZ, 0, 0 ;  /* 0x00000000ff077431 */ /* 0x000fe200000001ff */
[----:B------:R-:W-:Y:S01]  /*0150*/  PLOP3.LUT P0, PT, PT, PT, PT, 0x80, 0x8 ;  /* 0x000000000008781c */ /* 0x000fe20003f0f070 */
[C---:B------:R-:W-:Y:S01]  /*0160*/  VIADD R8, R1.reuse, 0x280 ;  /* 0x0000028001087836 */ /* 0x040fe20000000000 */
[----:B------:R-:W-:-:S09]  /*0170*/  IADD3 R9, PT, PT, R1, 0x3700, RZ ;  /* 0x0000370001097810 */ /* 0x000fd20007ffe0ff */
[----:B------:R-:W-:Y:S05]  /*0180*/  @!P1 BRA `(.L_x_33) ;  /* 0x0000000000449947 */ /* 0x000fea0003800000 */
[----:B------:R-:W-:Y:S01]  /*0190*/  PLOP3.LUT P0, PT, PT, PT, PT, 0x8, 0x80 ;  /* 0x000000000080781c */ /* 0x000fe20003f0e170 */
[----:B------:R-:W-:Y:S01]  /*01a0*/  IMAD.MOV.U32 R10, RZ, RZ, 0x3e99999a ;  /* 0x3e99999aff0a7424 */ /* 0x000fe200078e00ff */
[----:B------:R-:W-:Y:S02]  /*01b0*/  IADD3 R6, PT, PT, R2, -0x3, RZ ;  /* 0xfffffffd02067810 */ /* 0x000fe40007ffe0ff */
[----:B------:R-:W-:-:S09]  /*01c0*/  MOV R11, 0x3d4ccccd ;  /* 0x3d4ccccd000b7802 */ /* 0x000fd20000000f00 */
.L_x_34:
        /* <DEDUP_REMOVED lines=10> */
[----:B0-----:R-:W-:Y:S01]  /*0270*/  VIADD R9, R9, 0x10 ;  /* 0x0000001009097836 */ /* 0x001fe20000000000 */
[----:B-1----:R-:W-:Y:S01]  /*0280*/  IADD3 R8, PT, PT, R8, 0x10, RZ ;  /* 0x0000001008087810 */ /* 0x002fe20007ffe0ff */
[----:B------:R-:W-:Y:S06]  /*0290*/  @!P1 BRA `(.L_x_34) ;  /* 0xfffffffc00cc9947 */ /* 0x000fec000383ffff */
.L_x_33:
[----:B------:R-:W-:-:S04]  /*02a0*/  IADD3 R6, PT, PT, -R7, R2, RZ ;  /* 0x0000000207067210 */ /* 0x000fc80007ffe1ff */
[----:B------:R-:W-:-:S13]  /*02b0*/  ISETP.GT.AND P1, PT, R6, 0x1, PT ;  /* 0x000000010600780c */ /* 0x000fda0003f24270 */
[----:B------:R-:W-:Y:S05]  /*02c0*/  @!P1 BRA `(.L_x_35) ;  /* 0x0000000000289947 */ /* 0x000fea0003800000 */
[----:B------:R-:W-:Y:S01]  /*02d0*/  IMAD.MOV.U32 R6, RZ, RZ, 0x3e99999a ;  /* 0x3e99999aff067424 */ /* 0x000fe200078e00ff */
[----:B------:R-:W-:Y:S02]  /*02e0*/  MOV R11, 0x3d4ccccd ;  /* 0x3d4ccccd000b7802 */ /* 0x000fe40000000f00 */
[----:B------:R-:W-:Y:S02]  /*02f0*/  PLOP3.LUT P0, PT, PT, PT, PT, 0x8, 0x80 ;  /* 0x000000000080781c */ /* 0x000fe40003f0e170 */
[----:B------:R-:W-:Y:S01]  /*0300*/  STL [R9], R6 ;  /* 0x0000000609007387 */ /* 0x000fe20000100800 */
[----:B------:R-:W-:-:S03]  /*0310*/  IADD3 R7, PT, PT, R7, 0x2, RZ ;  /* 0x0000000207077810 */ /* 0x000fc60007ffe0ff */
[----:B------:R-:W-:Y:S04]  /*0320*/  STL [R8], R11 ;  /* 0x0000000b08007387 */ /* 0x000fe80000100800 */
[----:B------:R0:W-:Y:S04]  /*0330*/  STL [R9+0x4], R6 ;  /* 0x0000040609007387 */ /* 0x0001e80000100800 */
[----:B------:R1:W-:Y:S01]  /*0340*/  STL [R8+0x4], R11 ;  /* 0x0000040b08007387 */ /* 0x0003e20000100800 */
[----:B0-----:R-:W-:Y:S01]  /*0350*/  VIADD R9, R9, 0x8 ;  /* 0x0000000809097836 */ /* 0x001fe20000000000 */
[----:B-1----:R-:W-:-:S07]  /*0360*/  IADD3 R8, PT, PT, R8, 0x8, RZ ;  /* 0x0000000808087810 */ /* 0x002fce0007ffe0ff */
.L_x_35:
[----:B------:R-:W-:-:S13]  /*0370*/  ISETP.LT.OR P0, PT, R7, R2, P0 ;  /* 0x000000020700720c */ /* 0x000fda0000701670 */
[----:B------:R-:W-:Y:S01]  /*0380*/  @P0 MOV R6, 0x3e99999a ;  /* 0x3e99999a00060802 */ /* 0x000fe20000000f00 */
[----:B------:R-:W-:-:S04]  /*0390*/  @P0 IMAD.MOV.U32 R7, RZ, RZ, 0x3d4ccccd ;  /* 0x3d4ccccdff070424 */ /* 0x000fc800078e00ff */
[----:B------:R0:W-:Y:S04]  /*03a0*/  @P0 STL [R9], R6 ;  /* 0x0000000609000387 */ /* 0x0001e80000100800 */
[----:B------:R0:W-:Y:S02]  /*03b0*/  @P0 STL [R8], R7 ;  /* 0x0000000708000387 */ /* 0x0001e40000100800 */
.L_x_32:
[----:B------:R-:W-:Y:S05]  /*03c0*/  @!P2 BRA `(.L_x_36) ;  /* 0x000000000088a947 */ /* 0x000fea0003800000 */
[----:B------:R-:W-:Y:S01]  /*03d0*/  ISETP.GT.AND P1, PT, R2, 0x3, PT ;  /* 0x000000030200780c */ /* 0x000fe20003f24270 */
[----:B0-----:R-:W-:Y:S01]  /*03e0*/  IMAD.MOV.U32 R7, RZ, RZ, RZ ;  /* 0x000000ffff077224 */ /* 0x001fe200078e00ff */
[----:B------:R-:W-:Y:S02]  /*03f0*/  PLOP3.LUT P0, PT, PT, PT, PT, 0x80, 0x8 ;  /* 0x000000000008781c */ /* 0x000fe40003f0f070 */
[C---:B------:R-:W-:Y:S02]  /*0400*/  IADD3 R12, PT, PT, R1.reuse, 0x280, RZ ;  /* 0x00000280010c7810 */ /* 0x040fe40007ffe0ff */
[----:B------:R-:W-:-:S07]  /*0410*/  IADD3 R11, PT, PT, R1, 0x3c0, RZ ;  /* 0x000003c0010b7810 */ /* 0x000fce0007ffe0ff */
[----:B------:R-:W-:Y:S05]  /*0420*/  @!P1 BRA `(.L_x_37) ;  /* 0x00000000003c9947 */ /* 0x000fea0003800000 */
[----:B------:R-:W-:Y:S02]  /*0430*/  PLOP3.LUT P0, PT, PT, PT, PT, 0x8, 0x80 ;  /* 0x000000000080781c */ /* 0x000fe40003f0e170 */
[----:B------:R-:W-:-:S11]  /*0440*/  IADD3 R14, PT, PT, R2, -0x3, RZ ;  /* 0xfffffffd020e7810 */ /* 0x000fd60007ffe0ff */
.L_x_38:
[----:B------:R-:W2:Y:S04]  /*0450*/  LDL R6, [R12] ;  /* 0x000000000c067983 */ /* 0x000ea80000100800 */
[----:B--2---:R-:W-:Y:S04]  /*0460*/  STL [R11], R6 ;  /* 0x000000060b007387 */ /* 0x004fe80000100800 */
[----:B------:R-:W2:Y:S04]  /*0470*/  LDL R8, [R12+0x4] ;  /* 0x000004000c087983 */ /* 0x000ea80000100800 */
[----:B--2---:R-:W-:Y:S04]  /*0480*/  STL [R11+0x4], R8 ;  /* 0x000004080b007387 */ /* 0x004fe80000100800 */
[----:B------:R-:W2:Y:S01]  /*0490*/  LDL R9, [R12+0x8] ;  /* 0x000008000c097983 */ /* 0x000ea20000100800 */
[----:B------:R-:W-:-:S04]  /*04a0*/  IADD3 R7, PT, PT, R7, 0x4, RZ ;  /* 0x0000000407077810 */ /* 0x000fc80007ffe0ff */
[----:B------:R-:W-:Y:S01]  /*04b0*/  ISETP.GE.AND P1, PT, R7, R14, PT ;  /* 0x0000000e0700720c */ /* 0x000fe20003f26270 */
[----:B--2---:R-:W-:Y:S04]  /*04c0*/  STL [R11+0x8], R9 ;  /* 0x000008090b007387 */ /* 0x004fe80000100800 */
[----:B------:R0:W2:Y:S02]  /*04d0*/  LDL R10, [R12+0xc] ;  /* 0x00000c000c0a7983 */ /* 0x0000a40000100800 */
[----:B0-----:R-:W-:Y:S02]  /*04e0*/  VIADD R12, R12, 0x10 ;  /* 0x000000100c0c7836 */ /* 0x001fe40000000000 */
[----:B--2---:R0:W-:Y:S02]  /*04f0*/  STL [R11+0xc], R10 ;  /* 0x00000c0a0b007387 */ /* 0x0041e40000100800 */
[----:B0-----:R-:W-:-:S02]  /*0500*/  IADD3 R11, PT, PT, R11, 0x10, RZ ;  /* 0x000000100b0b7810 */ /* 0x001fc40007ffe0ff */
[----:B------:R-:W-:Y:S05]  /*0510*/  @!P1 BRA `(.L_x_38) ;  /* 0xfffffffc00cc9947 */ /* 0x000fea000383ffff */
.L_x_37:
[----:B------:R-:W-:-:S04]  /*0520*/  IADD3 R6, PT, PT, -R7, R2, RZ ;  /* 0x0000000207067210 */ /* 0x000fc80007ffe1ff */
[----:B------:R-:W-:-:S13]  /*0530*/  ISETP.GT.AND P1, PT, R6, 0x1, PT ;  /* 0x000000010600780c */ /* 0x000fda0003f24270 */
[----:B------:R-:W2:Y:S01]  /*0540*/  @P1 LDL R8, [R12] ;  /* 0x000000000c081983 */ /* 0x000ea20000100800 */
[----:B------:R-:W-:Y:S01]  /*0550*/  @P1 VIADD R7, R7, 0x2 ;  /* 0x0000000207071836 */ /* 0x000fe20000000000 */
[----:B------:R-:W-:-:S04]  /*0560*/  @P1 PLOP3.LUT P0, PT, PT, PT, PT, 0x8, 0x80 ;  /* 0x000000000080181c */ /* 0x000fc80003f0e170 */
[----:B------:R-:W-:Y:S01]  /*0570*/  ISETP.LT.OR P0, PT, R7, R2, P0 ;  /* 0x000000020700720c */ /* 0x000fe20000701670 */
[----:B--2---:R-:W-:Y:S04]  /*0580*/  @P1 STL [R11], R8 ;  /* 0x000000080b001387 */ /* 0x004fe80000100800 */
[----:B------:R0:W2:Y:S02]  /*0590*/  @P1 LDL R9, [R12+0x4] ;  /* 0x000004000c091983 */ /* 0x0000a40000100800 */
[----:B0-----:R-:W-:Y:S02]  /*05a0*/  @P1 IADD3 R12, PT, PT, R12, 0x8, RZ ;  /* 0x000000080c0c1810 */ /* 0x001fe40007ffe0ff */
[----:B--2---:R0:W-:Y:S04]  /*05b0*/  @P1 STL [R11+0x4], R9 ;  /* 0x000004090b001387 */ /* 0x0041e80000100800 */
[----:B------:R-:W2:Y:S01]  /*05c0*/  @P0 LDL R6, [R12] ;  /* 0x000000000c060983 */ /* 0x000ea20000100800 */
[----:B0-----:R-:W-:-:S05]  /*05d0*/  @P1 IADD3 R11, PT, PT, R11, 0x8, RZ ;  /* 0x000000080b0b1810 */ /* 0x001fca0007ffe0ff */
[----:B--2---:R1:W-:Y:S02]  /*05e0*/  @P0 STL [R11], R6 ;  /* 0x000000060b000387 */ /* 0x0043e40000100800 */
.L_x_36:
[----:B------:R-:W0:Y:S02]  /*05f0*/  LDCU UR4, c[0x3][0x4] ;  /* 0x00c00080ff0477ac */ /* 0x000e240008000800 */
[----:B0-----:R-:W-:-:S05]  /*0600*/  IMAD.U32 R7, RZ, RZ, UR4 ;  /* 0x00000004ff077e24 */ /* 0x001fca000f8e00ff */
[----:B------:R-:W-:-:S13]  /*0610*/  ISETP.GE.AND P0, PT, R7, 0x1, PT ;  /* 0x000000010700780c */ /* 0x000fda0003f06270 */
[----:B------:R-:W-:Y:S05]  /*0620*/  @!P0 BRA `(.L_x_39) ;  /* 0x00000010001c8947 */ /* 0x000fea0003800000 */
[----:B------:R-:W0:Y:S02]  /*0630*/  LDCU UR5, c[0x3][0x48] ;  /* 0x00c00900ff0577ac */ /* 0x000e240008000800 */
[----:B0-----:R-:W-:Y:S02]  /*0640*/  UIADD3 UR4, UPT, UPT, UR5, -0xd000000, URZ ;  /* 0xf300000005047890 */ /* 0x001fe4000fffe0ff */
[----:B------:R-:W0:Y:S02]  /*0650*/  MUFU.RSQ R2, UR5 ;  /* 0x0000000500027d08 */ /* 0x000e240008001400 */
[----:B------:R-:W-:-:S09]  /*0660*/  UISETP.GT.U32.AND UP0, UPT, UR4, 0x727fffff, UPT ;  /* 0x727fffff0400788c */ /* 0x000fd2000bf04070 */
[----:B------:R-:W-:Y:S05]  /*0670*/  BRA.U !UP0, `(.L_x_40) ;  /* 0x0000000108107547 */ /* 0x000fea000b800000 */
[----:B------:R-:W-:-:S07]  /*0680*/  MOV R8, 0x6a0 ;  /* 0x000006a000087802 */ /* 0x000fce0000000f00 */
[----:B01----:R-:W-:Y:S05]  /*0690*/  CALL.REL.NOINC `($__internal_3_$__cuda_sm20_sqrt_rn_f32_slowpath) ;  /* 0x0000004000907944 */ /* 0x003fea0003c00000 */
[----:B------:R-:W-:Y:S01]  /*06a0*/  MOV R6, R2 ;  /* 0x0000000200067202 */ /* 0x000fe20000000f00 */
[----:B------:R-:W-:Y:S06]  /*06b0*/  BRA `(.L_x_41) ;  /* 0x0000000000107947 */ /* 0x000fec0003800000 */
.L_x_40:
[C---:B01----:R-:W-:Y:S01]  /*06c0*/  FMUL.FTZ R6, R2.reuse, UR5 ;  /* 0x0000000502067c20 */ /* 0x043fe20008410000 */
[----:B------:R-:W-:-:S03]  /*06d0*/  FMUL.FTZ R2, R2, 0.5 ;  /* 0x3f00000002027820 */ /* 0x000fc60000410000 */
[----:B------:R-:W-:-:S04]  /*06e0*/  FFMA R7, -R6, R6, UR5 ;  /* 0x0000000506077e23 */ /* 0x000fc80008000106 */
[----:B------:R-:W-:-:S07]  /*06f0*/  FFMA R6, R7, R2, R6 ;  /* 0x0000000207067223 */ /* 0x000fce0000000006 */
.L_x_41:
[----:B------:R-:W0:Y:S01]  /*0700*/  LDCU UR4, c[0x3][URZ] ;  /* 0x00c00000ff0477ac */ /* 0x000e220008000800 */
[----:B------:R-:W-:Y:S02]  /*0710*/  HFMA2 R8, -RZ, RZ, 0, 0 ;  /* 0x00000000ff087431 */ /* 0x000fe400000001ff */
[----:B0-----:R-:W-:Y:S01]  /*0720*/  IMAD.U32 R9, RZ, RZ, UR4 ;  /* 0x00000004ff097e24 */ /* 0x001fe2000f8e00ff */
[----:B------:R-:W-:-:S06]  /*0730*/  UMOV UR4, URZ ;  /* 0x000000ff00047c82 */ /* 0x000fcc0008000000 */
.L_x_46:
[----:B0-----:R-:W0:Y:S01]  /*0740*/  LDCU.64 UR6, c[0x3][URZ] ;  /* 0x00c00000ff0677ac */ /* 0x001e220008000a00 */
[----:B------:R-:W-:Y:S02]  /*0750*/  IADD3 R10, PT, PT, R8, 0x1, RZ ;  /* 0x00000001080a7810 */ /* 0x000fe40007ffe0ff */
[----:B------:R-:W-:Y:S01]  /*0760*/  IADD3 R13, PT, PT, R1, 0x3700, RZ ;  /* 0x00003700010d7810 */ /* 0x000fe20007ffe0ff */
[----:B------:R-:W-:-:S04]  /*0770*/  UIADD3 UR4, UPT, UPT, UR4, -0x1, URZ ;  /* 0xffffffff04047890 */ /* 0x000fc8000fffe0ff */
[----:B------:R-:W-:Y:S01]  /*0780*/  IMAD R14, R8, 0x4, R13 ;  /* 0x00000004080e7824 */ /* 0x000fe200078e020d */
[----:B------:R-:W-:Y:S02]  /*0790*/  MOV R8, R10 ;  /* 0x0000000a00087202 */ /* 0x000fe40000000f00 */
[----:B---3--:R-:W-:-:S04]  /*07a0*/  IADD3 R11, PT, PT, R10, UR4, RZ ;  /* 0x000000040a0b7c10 */ /* 0x008fc8000fffe0ff */
[----:B------:R-:W-:Y:S02]  /*07b0*/  LEA R11, R11, 0x88, 0x2 ;  /* 0x000000880b0b7811 */ /* 0x000fe400078e10ff */
[----:B0-----:R-:W-:Y:S01]  /*07c0*/  MOV R2, UR6 ;  /* 0x0000000600027c02 */ /* 0x001fe20008000f00 */
[----:B------:R-:W-:-:S03]  /*07d0*/  IMAD.U32 R7, RZ, RZ, UR7 ;  /* 0x00000007ff077e24 */ /* 0x000fc6000f8e00ff */
[C---:B------:R-:W-:Y:S02]  /*07e0*/  ISETP.GE.AND P0, PT, R10.reuse, R2, PT ;  /* 0x000000020a00720c */ /* 0x040fe40003f06270 */
[----:B------:R-:W-:-:S11]  /*07f0*/  ISETP.GE.AND P1, PT, R10, R7, PT ;  /* 0x000000070a00720c */ /* 0x000fd60003f26270 */
[----:B-12---:R-:W-:Y:S05]  /*0800*/  @P0 BRA `(.L_x_42) ;  /* 0x0000000c009c0947 */ /* 0x006fea0003800000 */
[----:B------:R-:W2:Y:S01]  /*0810*/  LDL R13, [R14] ;  /* 0x000000000e0d7983 */ /* 0x000ea20000100800 */
[----:B------:R-:W-:Y:S01]  /*0820*/  IADD3 R12, PT, PT, -R10, R2, RZ ;  /* 0x000000020a0c7210 */ /* 0x000fe20007ffe1ff */
[----:B------:R-:W-:Y:S01]  /*0830*/  HFMA2 R20, -RZ, RZ, 0, 0 ;  /* 0x00000000ff147431 */ /* 0x000fe200000001ff */
[----:B------:R-:W-:Y:S01]  /*0840*/  PLOP3.LUT P0, PT, PT, PT, PT, 0x80, 0x8 ;  /* 0x000000000008781c */ /* 0x000fe20003f0f070 */
[----:B------:R-:W-:Y:S01]  /*0850*/  IMAD.MOV.U32 R23, RZ, RZ, RZ ;  /* 0x000000ffff177224 */ /* 0x000fe200078e00ff */
[----:B------:R-:W-:Y:S02]  /*0860*/  ISETP.GT.AND P2, PT, R12, 0x3, PT ;  /* 0x000000030c00780c */ /* 0x000fe40003f44270 */
[----:B------:R-:W-:Y:S01]  /*0870*/  MOV R21, R10 ;  /* 0x0000000a00157202 */ /* 0x000fe20000000f00 */
[----:B--2---:R-:W-:-:S06]  /*0880*/  FMUL R13, R13, R6 ;  /* 0x000000060d0d7220 */ /* 0x004fcc0000400000 */
[----:B------:R-:W0:Y:S04]  /*0890*/  F2F.F64.F32 R12, R13 ;  /* 0x0000000d000c7310 */ /* 0x000e280000201800 */
[----:B------:R-:W-:Y:S05]  /*08a0*/  @!P2 BRA `(.L_x_43) ;  /* 0x0000000400dca947 */ /* 0x000fea0003800000 */
[C---:B------:R-:W-:Y:S01]  /*08b0*/  VIADD R15, R1.reuse, 0x280 ;  /* 0x00000280010f7836 */ /* 0x040fe20000000000 */
[C---:B------:R-:W-:Y:S02]  /*08c0*/  IADD3 R25, PT, PT, R10.reuse, R9, RZ ;  /* 0x000000090a197210 */ /* 0x040fe40007ffe0ff */
[----:B------:R-:W-:Y:S01]  /*08d0*/  IADD3 R14, PT, PT, R1, 0x3c0, RZ ;  /* 0x000003c0010e7810 */ /* 0x000fe20007ffe0ff */
[----:B------:R-:W-:Y:S01]  /*08e0*/  IMAD R15, R10, 0x4, R15 ;  /* 0x000000040a0f7824 */ /* 0x000fe200078e020f */
[----:B------:R-:W-:Y:S02]  /*08f0*/  PLOP3.LUT P0, PT, PT, PT, PT, 0x8, 0x80 ;  /* 0x000000000080781c */ /* 0x000fe40003f0e170 */
[----:B------:R-:W-:Y:S01]  /*0900*/  IADD3 R22, PT, PT, R2, -0x3, RZ ;  /* 0xfffffffd02167810 */ /* 0x000fe20007ffe0ff */
[----:B------:R-:W-:Y:S01]  /*0910*/  IMAD.U32 R25, R25, 0x4, R14 ;  /* 0x0000000419197824 */ /* 0x000fe200078e000e */
[----:B------:R-:W-:-:S15]  /*0920*/  R2UR UR5, R15 ;  /* 0x000000000f0572ca */ /* 0x000fde00000e0000 */
.L_x_44:
[----:B-1----:R-:W2:Y:S01]  /*0930*/  LDL R27, [R20+UR5] ;  /* 0x00000005141b7983 */ /* 0x002ea20008100800 */
[----:B------:R-:W1:Y:S01]  /*0940*/  LDC R24, c[0x3][0x48] ;  /* 0x00c01200ff187b82 */ /* 0x000e620000000800 */
[----:B------:R-:W-:-:S07]  /*0950*/  IADD3 R29, PT, PT, R20, R11, RZ ;  /* 0x0000000b141d7210 */ /* 0x000fce0007ffe0ff */
[----:B------:R-:W1:Y:S02]  /*0960*/  LDC R29, c[0x3][R29] ;  /* 0x00c000001d1d7b82 */ /* 0x000e640000000800 */
[-C--:B-1----:R-:W-:Y:S01]  /*0970*/  FMUL R26, R29, R24.reuse ;  /* 0x000000181d1a7220 */ /* 0x082fe20000400000 */
[----:B------:R-:W-:Y:S01]  /*0980*/  F2F.F64.F32 R14, R29 ;  /* 0x0000001d000e7310 */ /* 0x000fe20000201800 */
[----:B--2---:R-:W-:Y:S02]  /*0990*/  FFMA R28, R27, R24, 1 ;  /* 0x3f8000001b1c7423 */ /* 0x004fe40000000018 */
[----:B------:R-:W-:-:S03]  /*09a0*/  FMUL R16, R26, R27 ;  /* 0x0000001b1a107220 */ /* 0x000fc60000400000 */
[----:B------:R-:W-:-:S13]  /*09b0*/  FSETP.GEU.AND P2, PT, |R28|, 1.175494350822287508e-38, PT ;  /* 0x008000001c00780b */ /* 0x000fda0003f4e200 */
[----:B------:R-:W-:Y:S01]  /*09c0*/  @!P2 FMUL R28, R28, 16777216 ;  /* 0x4b8000001c1ca820 */ /* 0x000fe20000400000 */
[----:B------:R-:W-:-:S05]  /*09d0*/  @!P2 FMUL R16, R16, 16777216 ;  /* 0x4b8000001010a820 */ /* 0x000fca0000400000 */
[----:B------:R-:W1:Y:S02]  /*09e0*/  MUFU.RCP R28, R28 ;  /* 0x0000001c001c7308 */ /* 0x000e640000001000 */
[----:B-1----:R-:W-:-:S06]  /*09f0*/  FFMA R23, R28, R16, R23 ;  /* 0x000000101c177223 */ /* 0x002fcc0000000017 */
[----:B------:R-:W0:Y:S01]  /*0a00*/  F2F.F64.F32 R16, R26 ;  /* 0x0000001a00107310 */ /* 0x000e220000201800 */
[----:B------:R-:W-:-:S07]  /*0a10*/  FMUL R18, R26, R23 ;  /* 0x000000171a127220 */ /* 0x000fce0000400000 */
[----:B------:R-:W1:Y:S01]  /*0a20*/  F2F.F64.F32 R18, R18 ;  /* 0x0000001200127310 */ /* 0x000e620000201800 */
[----:B0-----:R-:W-:-:S08]  /*0a30*/  DFMA R16, R16, -0.5, R12 ;  /* 0xbfe000001010782b */ /* 0x001fd0000000000c */
[----:B-1----:R-:W-:-:S10]  /*0a40*/  DFMA R14, R14, R16, R18 ;  /* 0x000000100e0e722b */ /* 0x002fd40000000012 */
[----:B------:R0:W1:Y:S02]  /*0a50*/  F2F.F32.F64 R14, R14 ;  /* 0x0000000e000e7310 */ /* 0x0000640000301000 */
[----:B0-----:R-:W-:Y:S02]  /*0a60*/  IMAD.IADD R15, R20, 0x1, R25 ;  /* 0x00000001140f7824 */ /* 0x001fe400078e0219 */
[----:B-1----:R-:W-:-:S05]  /*0a70*/  FMUL R16, R14, 1.4426950216293334961 ;  /* 0x3fb8aa3b0e107820 */ /* 0x002fca0000400000 */
[----:B------:R-:W-:-:S13]  /*0a80*/  FSETP.GEU.AND P2, PT, R16, -126, PT ;  /* 0xc2fc00001000780b */ /* 0x000fda0003f4e000 */
[----:B------:R-:W-:-:S04]  /*0a90*/  @!P2 FMUL R16, R16, 0.5 ;  /* 0x3f0000001010a820 */ /* 0x000fc80000400000 */
[----:B------:R-:W0:Y:S02]  /*0aa0*/  MUFU.EX2 R28, R16 ;  /* 0x00000010001c7308 */ /* 0x000e240000000800 */
[----:B0-----:R-:W-:-:S04]  /*0ab0*/  @!P2 FMUL R28, R28, R28 ;  /* 0x0000001c1c1ca220 */ /* 0x001fc80000400000 */
[----:B------:R-:W-:-:S05]  /*0ac0*/  FMUL R19, R27, R28 ;  /* 0x0000001c1b137220 */ /* 0x000fca0000400000 */
[----:B------:R-:W-:Y:S04]  /*0ad0*/  STL [R20+UR5], R19 ;  /* 0x0000001314007987 */ /* 0x000fe80008100805 */
[----:B------:R0:W-:Y:S04]  /*0ae0*/  STL [R15], R19 ;  /* 0x000000130f007387 */ /* 0x0001e80000100800 */
[----:B------:R-:W2:Y:S01]  /*0af0*/  LDL R27, [R20+UR5+0x4] ;  /* 0x00000405141b7983 */ /* 0x000ea20008100800 */
[----:B------:R-:W-:-:S04]  /*0b00*/  IADD3 R26, PT, PT, R20, R11, RZ ;  /* 0x0000000b141a7210 */ /* 0x000fc80007ffe0ff */
[----:B------:R-:W1:Y:S02]  /*0b10*/  LDC R17, c[0x3][R26+0x4] ;  /* 0x00c001001a117b82 */ /* 0x000e640000000800 */
[-C--:B-1----:R-:W-:Y:S02]  /*0b20*/  FMUL R28, R17, R24.reuse ;  /* 0x00000018111c7220 */ /* 0x082fe40000400000 */
[----:B------:R-:W-:Y:S01]  /*0b30*/  F2F.F64.F32 R16, R17 ;  /* 0x0000001100107310 */ /* 0x000fe20000201800 */
[----:B--2---:R-:W-:Y:S01]  /*0b40*/  FFMA R29, R27, R24, 1 ;  /* 0x3f8000001b1d7423 */ /* 0x004fe20000000018 */
[----:B------:R-:W-:-:S04]  /*0b50*/  FMUL R14, R28, R27 ;  /* 0x0000001b1c0e7220 */ /* 0x000fc80000400000 */
[----:B------:R-:W-:-:S13]  /*0b60*/  FSETP.GEU.AND P2, PT, |R29|, 1.175494350822287508e-38, PT ;  /* 0x008000001d00780b */ /* 0x000fda0003f4e200 */
[----:B------:R-:W-:Y:S01]  /*0b70*/  @!P2 FMUL R29, R29, 16777216 ;  /* 0x4b8000001d1da820 */ /* 0x000fe20000400000 */
[----:B------:R-:W-:-:S03]  /*0b80*/  @!P2 FMUL R14, R14, 16777216 ;  /* 0x4b8000000e0ea820 */ /* 0x000fc60000400000 */
[----:B------:R-:W1:Y:S02]  /*0b90*/  MUFU.RCP R18, R29 ;  /* 0x0000001d00127308 */ /* 0x000e640000001000 */
[----:B-1----:R-:W-:-:S06]  /*0ba0*/  FFMA R23, R18, R14, R23 ;  /* 0x0000000e12177223 */ /* 0x002fcc0000000017 */
[----:B0-----:R-:W0:Y:S01]  /*0bb0*/  F2F.F64.F32 R14, R28 ;  /* 0x0000001c000e7310 */ /* 0x001e220000201800 */
[----:B------:R-:W-:-:S07]  /*0bc0*/  FMUL R18, R28, R23 ;  /* 0x000000171c127220 */ /* 0x000fce0000400000 */
[----:B------:R-:W1:Y:S01]  /*0bd0*/  F2F.F64.F32 R18, R18 ;  /* 0x0000001200127310 */ /* 0x000e620000201800 */
[----:B0-----:R-:W-:-:S08]  /*0be0*/  DFMA R14, R14, -0.5, R12 ;  /* 0xbfe000000e0e782b */ /* 0x001fd0000000000c */
[----:B-1----:R-:W-:Y:S01]  /*0bf0*/  DFMA R14, R16, R14, R18 ;  /* 0x0000000e100e722b */ /* 0x002fe20000000012 */
[----:B------:R-:W-:-:S09]  /*0c00*/  IADD3 R19, PT, PT, R25, 0x4, R20 ;  /* 0x0000000419137810 */ /* 0x000fd20007ffe014 */
[----:B------:R-:W0:Y:S02]  /*0c10*/  F2F.F32.F64 R14, R14 ;  /* 0x0000000e000e7310 */ /* 0x000e240000301000 */
[----:B0-----:R-:W-:-:S05]  /*0c20*/  FMUL R16, R14, 1.4426950216293334961 ;  /* 0x3fb8aa3b0e107820 */ /* 0x001fca0000400000 */
[----:B------:R-:W-:-:S13]  /*0c30*/  FSETP.GEU.AND P2, PT, R16, -126, PT ;  /* 0xc2fc00001000780b */ /* 0x000fda0003f4e000 */
[----:B------:R-:W-:-:S04]  /*0c40*/  @!P2 FMUL R16, R16, 0.5 ;  /* 0x3f0000001010a820 */ /* 0x000fc80000400000 */
[----:B------:R-:W0:Y:S02]  /*0c50*/  MUFU.EX2 R17, R16 ;  /* 0x0000001000117308 */ /* 0x000e240000000800 */
[----:B0-----:R-:W-:-:S04]  /*0c60*/  @!P2 FMUL R17, R17, R17 ;  /* 0x000000111111a220 */ /* 0x001fc80000400000 */
[----:B------:R-:W-:-:S05]  /*0c70*/  FMUL R17, R27, R17 ;  /* 0x000000111b117220 */ /* 0x000fca0000400000 */
[----:B------:R-:W-:Y:S04]  /*0c80*/  STL [R20+UR5+0x4], R17 ;  /* 0x0000041114007987 */ /* 0x000fe80008100805 */
[----:B------:R0:W-:Y:S04]  /*0c90*/  STL [R19], R17 ;  /* 0x0000001113007387 */ /* 0x0001e80000100800 */
[----:B------:R-:W2:Y:S01]  /*0ca0*/  LDL R27, [R20+UR5+0x8] ;  /* 0x00000805141b7983 */ /* 0x000ea20008100800 */
[----:B------:R-:W1:Y:S02]  /*0cb0*/  LDC R29, c[0x3][R26+0x8] ;  /* 0x00c002001a1d7b82 */ /* 0x000e640000000800 */
[-C--:B-1----:R-:W-:Y:S01]  /*0cc0*/  FMUL R28, R29, R24.reuse ;  /* 0x000000181d1c7220 */ /* 0x082fe20000400000 */
[----:B------:R-:W-:Y:S01]  /*0cd0*/  F2F.F64.F32 R14, R29 ;  /* 0x0000001d000e7310 */ /* 0x000fe20000201800 */
[----:B--2---:R-:W-:-:S02]  /*0ce0*/  FFMA R18, R27, R24, 1 ;  /* 0x3f8000001b127423 */ /* 0x004fc40000000018 */
[----:B------:R-:W-:-:S03]  /*0cf0*/  FMUL R16, R28, R27 ;  /* 0x0000001b1c107220 */ /* 0x000fc60000400000 */
[----:B------:R-:W-:-:S13]  /*0d00*/  FSETP.GEU.AND P2, PT, |R18|, 1.175494350822287508e-38, PT ;  /* 0x008000001200780b */ /* 0x000fda0003f4e200 */
[----:B------:R-:W-:Y:S01]  /*0d10*/  @!P2 FMUL R18, R18, 16777216 ;  /* 0x4b8000001212a820 */ /* 0x000fe20000400000 */
[----:B------:R-:W-:-:S05]  /*0d20*/  @!P2 FMUL R16, R16, 16777216 ;  /* 0x4b8000001010a820 */ /* 0x000fca0000400000 */
[----:B------:R-:W1:Y:S02]  /*0d30*/  MUFU.RCP R18, R18 ;  /* 0x0000001200127308 */ /* 0x000e640000001000 */
[----:B-1----:R-:W-:-:S06]  /*0d40*/  FFMA R23, R18, R16, R23 ;  /* 0x0000001012177223 */ /* 0x002fcc0000000017 */
[----:B0-----:R-:W0:Y:S01]  /*0d50*/  F2F.F64.F32 R16, R28 ;  /* 0x0000001c00107310 */ /* 0x001e220000201800 */
[----:B------:R-:W-:-:S07]  /*0d60*/  FMUL R19, R28, R23 ;  /* 0x000000171c137220 */ /* 0x000fce0000400000 */
[----:B------:R-:W1:Y:S01]  /*0d70*/  F2F.F64.F32 R18, R19 ;  /* 0x0000001300127310 */ /* 0x000e620000201800 */
[----:B0-----:R-:W-:-:S08]  /*0d80*/  DFMA R16, R16, -0.5, R12 ;  /* 0xbfe000001010782b */ /* 0x001fd0000000000c */
[----:B-1----:R-:W-:-:S10]  /*0d90*/  DFMA R14, R14, R16, R18 ;  /* 0x000000100e0e722b */ /* 0x002fd40000000012 */
[----:B------:R-:W0:Y:S02]  /*0da0*/  F2F.F32.F64 R14, R14 ;  /* 0x0000000e000e7310 */ /* 0x000e240000301000 */
[----:B0-----:R-:W-:-:S05]  /*0db0*/  FMUL R16, R14, 1.4426950216293334961 ;  /* 0x3fb8aa3b0e107820 */ /* 0x001fca0000400000 */
[----:B------:R-:W-:-:S13]  /*0dc0*/  FSETP.GEU.AND P2, PT, R16, -126, PT ;  /* 0xc2fc00001000780b */ /* 0x000fda0003f4e000 */
[----:B------:R-:W-:-:S04]  /*0dd0*/  @!P2 FMUL R16, R16, 0.5 ;  /* 0x3f0000001010a820 */ /* 0x000fc80000400000 */
[----:B------:R-:W0:Y:S02]  /*0de0*/  MUFU.EX2 R18, R16 ;  /* 0x0000001000127308 */ /* 0x000e240000000800 */
[----:B0-----:R-:W-:-:S04]  /*0df0*/  @!P2 FMUL R18, R18, R18 ;  /* 0x000000121212a220 */ /* 0x001fc80000400000 */
[----:B------:R-:W-:Y:S01]  /*0e00*/  FMUL R17, R27, R18 ;  /* 0x000000121b117220 */ /* 0x000fe20000400000 */
[----:B------:R-:W-:-:S04]  /*0e10*/  IADD3 R18, PT, PT, R25, 0x8, R20 ;  /* 0x0000000819127810 */ /* 0x000fc80007ffe014 */
[----:B------:R-:W-:Y:S04]  /*0e20*/  STL [R20+UR5+0x8], R17 ;  /* 0x0000081114007987 */ /* 0x000fe80008100805 */
[----:B------:R0:W-:Y:S04]  /*0e30*/  STL [R18], R17 ;  /* 0x0000001112007387 */ /* 0x0001e80000100800 */
[----:B------:R-:W2:Y:S01]  /*0e40*/  LDL R27, [R20+UR5+0xc] ;  /* 0x00000c05141b7983 */ /* 0x000ea20008100800 */
[----:B------:R-:W1:Y:S01]  /*0e50*/  LDC R29, c[0x3][R26+0xc] ;  /* 0x00c003001a1d7b82 */ /* 0x000e620000000800 */
[----:B------:R-:W-:Y:S01]  /*0e60*/  IADD3 R21, PT, PT, R21, 0x4, RZ ;  /* 0x0000000415157810 */ /* 0x000fe20007ffe0ff */
[----:B-1----:R-:W-:Y:S01]  /*0e70*/  F2F.F64.F32 R14, R29 ;  /* 0x0000001d000e7310 */ /* 0x002fe20000201800 */
[-C--:B--2---:R-:W-:Y:S01]  /*0e80*/  FFMA R28, R27, R24.reuse, 1 ;  /* 0x3f8000001b1c7423 */ /* 0x084fe20000000018 */
[----:B------:R-:W-:-:S04]  /*0e90*/  FMUL R24, R29, R24 ;  /* 0x000000181d187220 */ /* 0x000fc80000400000 */
[----:B------:R-:W-:Y:S01]  /*0ea0*/  FSETP.GEU.AND P2, PT, |R28|, 1.175494350822287508e-38, PT ;  /* 0x008000001c00780b */ /* 0x000fe20003f4e200 */
[----:B------:R-:W-:-:S12]  /*0eb0*/  FMUL R16, R24, R27 ;  /* 0x0000001b18107220 */ /* 0x000fd80000400000 */
[----:B------:R-:W-:Y:S01]  /*0ec0*/  @!P2 FMUL R28, R28, 16777216 ;  /* 0x4b8000001c1ca820 */ /* 0x000fe20000400000 */
[----:B------:R-:W-:-:S05]  /*0ed0*/  @!P2 FMUL R16, R16, 16777216 ;  /* 0x4b8000001010a820 */ /* 0x000fca0000400000 */
[----:B------:R-:W1:Y:S02]  /*0ee0*/  MUFU.RCP R28, R28 ;  /* 0x0000001c001c7308 */ /* 0x000e640000001000 */
[----:B-1----:R-:W-:-:S06]  /*0ef0*/  FFMA R23, R28, R16, R23 ;  /* 0x000000101c177223 */ /* 0x002fcc0000000017 */
[----:B0-----:R0:W1:Y:S01]  /*0f00*/  F2F.F64.F32 R16, R24 ;  /* 0x0000001800107310 */ /* 0x0010620000201800 */
[----:B------:R-:W-:-:S07]  /*0f10*/  FMUL R18, R24, R23 ;  /* 0x0000001718127220 */ /* 0x000fce0000400000 */
[----:B------:R-:W2:Y:S01]  /*0f20*/  F2F.F64.F32 R18, R18 ;  /* 0x0000001200127310 */ /* 0x000ea20000201800 */
[----:B0-----:R-:W-:Y:S01]  /*0f30*/  IADD3 R24, PT, PT, R25, 0xc, R20 ;  /* 0x0000000c19187810 */ /* 0x001fe20007ffe014 */
[----:B-1----:R-:W-:-:S08]  /*0f40*/  DFMA R16, R16, -0.5, R12 ;  /* 0xbfe000001010782b */ /* 0x002fd0000000000c */
[----:B--2---:R-:W-:-:S10]  /*0f50*/  DFMA R14, R14, R16, R18 ;  /* 0x000000100e0e722b */ /* 0x004fd40000000012 */
[----:B------:R-:W0:Y:S02]  /*0f60*/  F2F.F32.F64 R14, R14 ;  /* 0x0000000e000e7310 */ /* 0x000e240000301000 */
[----:B0-----:R-:W-:-:S05]  /*0f70*/  FMUL R16, R14, 1.4426950216293334961 ;  /* 0x3fb8aa3b0e107820 */ /* 0x001fca0000400000 */
[----:B------:R-:W-:-:S13]  /*0f80*/  FSETP.GEU.AND P2, PT, R16, -126, PT ;  /* 0xc2fc00001000780b */ /* 0x000fda0003f4e000 */
[----:B------:R-:W-:-:S04]  /*0f90*/  @!P2 FMUL R16, R16, 0.5 ;  /* 0x3f0000001010a820 */ /* 0x000fc80000400000 */
[----:B------:R-:W0:Y:S02]  /*0fa0*/  MUFU.EX2 R26, R16 ;  /* 0x00000010001a7308 */ /* 0x000e240000000800 */
[----:B0-----:R-:W-:Y:S01]  /*0fb0*/  @!P2 FMUL R26, R26, R26 ;  /* 0x0000001a1a1aa220 */ /* 0x001fe20000400000 */
[----:B------:R-:W-:-:S03]  /*0fc0*/  ISETP.GE.AND P2, PT, R21, R22, PT ;  /* 0x000000161500720c */ /* 0x000fc60003f46270 */
[----:B------:R-:W-:-:S05]  /*0fd0*/  FMUL R27, R27, R26 ;  /* 0x0000001a1b1b7220 */ /* 0x000fca0000400000 */
[----:B------:R0:W-:Y:S04]  /*0fe0*/  STL [R20+UR5+0xc], R27 ;  /* 0x00000c1b14007987 */ /* 0x0001e80008100805 */
[----:B------:R1:W-:Y:S01]  /*0ff0*/  STL [R24], R27 ;  /* 0x0000001b18007387 */ /* 0x0003e20000100800 */
[----:B0-----:R-:W-:Y:S01]  /*1000*/  VIADD R20, R20, 0x10 ;  /* 0x0000001014147836 */ /* 0x001fe20000000000 */
[----:B------:R-:W-:Y:S06]  /*1010*/  @!P2 BRA `(.L_x_44) ;  /* 0xfffffff80044a947 */ /* 0x000fec000383ffff */
.L_x_43:
[----:B------:R-:W-:-:S04]  /*1020*/  IADD3 R14, PT, PT, -R21, R2, RZ ;  /* 0x00000002150e7210 */ /* 0x000fc80007ffe1ff */
[----:B------:R-:W-:-:S13]  /*1030*/  ISETP.GT.AND P2, PT, R14, 0x1, PT ;  /* 0x000000010e00780c */ /* 0x000fda0003f44270 */
[----:B------:R-:W-:Y:S05]  /*1040*/  @!P2 BRA `(.L_x_45) ;  /* 0x0000000000fca947 */ /* 0x000fea0003800000 */
[----:B------:R-:W-:Y:S01]  /*1050*/  IADD3 R15, PT, PT, R1, 0x280, RZ ;  /* 0x00000280010f7810 */ /* 0x000fe20007ffe0ff */
[----:B------:R-:W2:Y:S04]  /*1060*/  LDC R25, c[0x3][0x48] ;  /* 0x00c01200ff197b82 */ /* 0x000ea80000000800 */
[----:B------:R-:W-:-:S05]  /*1070*/  IMAD R15, R10, 0x4, R15 ;  /* 0x000000040a0f7824 */ /* 0x000fca00078e020f */
[----:B------:R-:W-:-:S05]  /*1080*/  IADD3 R22, PT, PT, R20, R15, RZ ;  /* 0x0000000f14167210 */ /* 0x000fca0007ffe0ff */
[----:B------:R-:W3:Y:S01]  /*1090*/  LDL R26, [R22] ;  /* 0x00000000161a7983 */ /* 0x000ee20000100800 */
[----:B-1----:R-:W-:-:S04]  /*10a0*/  IADD3 R24, PT, PT, R20, R11, RZ ;  /* 0x0000000b14187210 */ /* 0x002fc80007ffe0ff */
[----:B------:R-:W2:Y:S02]  /*10b0*/  LDC R28, c[0x3][R24] ;  /* 0x00c00000181c7b82 */ /* 0x000ea40000000800 */
[-C--:B--2---:R-:W-:Y:S01]  /*10c0*/  FMUL R27, R28, R25.reuse ;  /* 0x000000191c1b7220 */ /* 0x084fe20000400000 */
[----:B------:R-:W-:Y:S01]  /*10d0*/  F2F.F64.F32 R14, R28 ;  /* 0x0000001c000e7310 */ /* 0x000fe20000201800 */
[----:B---3--:R-:W-:Y:S02]  /*10e0*/  FFMA R29, R26, R25, 1 ;  /* 0x3f8000001a1d7423 */ /* 0x008fe40000000019 */
[----:B------:R-:W-:-:S03]  /*10f0*/  FMUL R16, R27, R26 ;  /* 0x0000001a1b107220 */ /* 0x000fc60000400000 */
[----:B------:R-:W-:-:S13]  /*1100*/  FSETP.GEU.AND P0, PT, |R29|, 1.175494350822287508e-38, PT ;  /* 0x008000001d00780b */ /* 0x000fda0003f0e200 */
[----:B------:R-:W-:Y:S01]  /*1110*/  @!P0 FMUL R29, R29, 16777216 ;  /* 0x4b8000001d1d8820 */ /* 0x000fe20000400000 */
[----:B------:R-:W-:-:S03]  /*1120*/  @!P0 FMUL R16, R16, 16777216 ;  /* 0x4b80000010108820 */ /* 0x000fc60000400000 */
[----:B------:R-:W1:Y:S02]  /*1130*/  MUFU.RCP R18, R29 ;  /* 0x0000001d00127308 */ /* 0x000e640000001000 */
[----:B-1----:R-:W-:-:S06]  /*1140*/  FFMA R23, R18, R16, R23 ;  /* 0x0000001012177223 */ /* 0x002fcc0000000017 */
[----:B------:R1:W0:Y:S01]  /*1150*/  F2F.F64.F32 R18, R27 ;  /* 0x0000001b00127310 */ /* 0x0002220000201800 */
[----:B------:R-:W-:-:S07]  /*1160*/  FMUL R16, R27, R23 ;  /* 0x000000171b107220 */ /* 0x000fce0000400000 */
[----:B------:R-:W2:Y:S01]  /*1170*/  F2F.F64.F32 R16, R16 ;  /* 0x0000001000107310 */ /* 0x000ea20000201800 */
[----:B-1----:R-:W-:Y:S01]  /*1180*/  IADD3 R27, PT, PT, R1, 0x3c0, RZ ;  /* 0x000003c0011b7810 */ /* 0x002fe20007ffe0ff */
[----:B0-----:R-:W-:-:S08]  /*1190*/  DFMA R18, R18, -0.5, R12 ;  /* 0xbfe000001212782b */ /* 0x001fd0000000000c */
[----:B--2---:R-:W-:Y:S01]  /*11a0*/  DFMA R14, R14, R18, R16 ;  /* 0x000000120e0e722b */ /* 0x004fe20000000010 */
[----:B------:R-:W-:-:S05]  /*11b0*/  IMAD.IADD R18, R10, 0x1, R9 ;  /* 0x000000010a127824 */ /* 0x000fca00078e0209 */
[----:B------:R-:W-:-:S04]  /*11c0*/  LEA R27, R18, R27, 0x2 ;  /* 0x0000001b121b7211 */ /* 0x000fc800078e10ff */
[----:B------:R-:W0:Y:S01]  /*11d0*/  F2F.F32.F64 R14, R14 ;  /* 0x0000000e000e7310 */ /* 0x000e220000301000 */
[----:B------:R-:W-:Y:S02]  /*11e0*/  IMAD.IADD R18, R20, 0x1, R27 ;  /* 0x0000000114127824 */ /* 0x000fe400078e021b */
[----:B0-----:R-:W-:-:S05]  /*11f0*/  FMUL R17, R14, 1.4426950216293334961 ;  /* 0x3fb8aa3b0e117820 */ /* 0x001fca0000400000 */
[----:B------:R-:W-:-:S13]  /*1200*/  FSETP.GEU.AND P0, PT, R17, -126, PT ;  /* 0xc2fc00001100780b */ /* 0x000fda0003f0e000 */
[----:B------:R-:W-:-:S04]  /*1210*/  @!P0 FMUL R17, R17, 0.5 ;  /* 0x3f00000011118820 */ /* 0x000fc80000400000 */
[----:B------:R-:W0:Y:S02]  /*1220*/  MUFU.EX2 R19, R17 ;  /* 0x0000001100137308 */ /* 0x000e240000000800 */
[----:B0-----:R-:W-:-:S04]  /*1230*/  @!P0 FMUL R19, R19, R19 ;  /* 0x0000001313138220 */ /* 0x001fc80000400000 */
[----:B------:R-:W-:-:S05]  /*1240*/  FMUL R19, R26, R19 ;  /* 0x000000131a137220 */ /* 0x000fca0000400000 */
[----:B------:R-:W-:Y:S04]  /*1250*/  STL [R22], R19 ;  /* 0x0000001316007387 */ /* 0x000fe80000100800 */
[----:B------:R0:W-:Y:S04]  /*1260*/  STL [R18], R19 ;  /* 0x0000001312007387 */ /* 0x0001e80000100800 */
[----:B------:R-:W2:Y:S01]  /*1270*/  LDL R26, [R22+0x4] ;  /* 0x00000400161a7983 */ /* 0x000ea20000100800 */
[----:B------:R-:W1:Y:S01]  /*1280*/  LDC R24, c[0x3][R24+0x4] ;  /* 0x00c0010018187b82 */ /* 0x000e620000000800 */
[----:B------:R-:W-:Y:S01]  /*1290*/  IADD3 R21, PT, PT, R21, 0x2, RZ ;  /* 0x0000000215157810 */ /* 0x000fe20007ffe0ff */
[----:B-1----:R-:W-:Y:S01]  /*12a0*/  F2F.F64.F32 R14, R24 ;  /* 0x00000018000e7310 */ /* 0x002fe20000201800 */
[-C--:B--2---:R-:W-:Y:S01]  /*12b0*/  FFMA R28, R26, R25.reuse, 1 ;  /* 0x3f8000001a1c7423 */ /* 0x084fe20000000019 */
[----:B------:R-:W-:-:S04]  /*12c0*/  FMUL R25, R24, R25 ;  /* 0x0000001918197220 */ /* 0x000fc80000400000 */
[C---:B------:R-:W-:Y:S01]  /*12d0*/  FSETP.GEU.AND P0, PT, |R28|.reuse, 1.175494350822287508e-38, PT ;  /* 0x008000001c00780b */ /* 0x040fe20003f0e200 */
[----:B------:R-:W-:Y:S01]  /*12e0*/  FMUL R16, R25, R26 ;  /* 0x0000001a19107220 */ /* 0x000fe20000400000 */
[----:B0-----:R-:W0:Y:S11]  /*12f0*/  F2F.F64.F32 R18, R25 ;  /* 0x0000001900127310 */ /* 0x001e360000201800 */
[----:B------:R-:W-:Y:S01]  /*1300*/  @!P0 FMUL R28, R28, 16777216 ;  /* 0x4b8000001c1c8820 */ /* 0x000fe20000400000 */
[----:B------:R-:W-:Y:S01]  /*1310*/  @!P0 FMUL R16, R16, 16777216 ;  /* 0x4b80000010108820 */ /* 0x000fe20000400000 */
[----:B0-----:R-:W-:-:S04]  /*1320*/  DFMA R18, R18, -0.5, R12 ;  /* 0xbfe000001212782b */ /* 0x001fc8000000000c */
[----:B------:R-:W0:Y:S02]  /*1330*/  MUFU.RCP R28, R28 ;  /* 0x0000001c001c7308 */ /* 0x000e240000001000 */
[----:B0-----:R-:W-:-:S04]  /*1340*/  FFMA R23, R28, R16, R23 ;  /* 0x000000101c177223 */ /* 0x001fc80000000017 */
[----:B------:R-:W-:-:S06]  /*1350*/  FMUL R16, R25, R23 ;  /* 0x0000001719107220 */ /* 0x000fcc0000400000 */
[----:B------:R-:W0:Y:S02]  /*1360*/  F2F.F64.F32 R16, R16 ;  /* 0x0000001000107310 */ /* 0x000e240000201800 */
[----:B0-----:R-:W-:Y:S01]  /*1370*/  DFMA R14, R14, R18, R16 ;  /* 0x000000120e0e722b */ /* 0x001fe20000000010 */
[----:B------:R-:W-:Y:S02]  /*1380*/  IADD3 R18, PT, PT, R27, 0x4, R20 ;  /* 0x000000041b127810 */ /* 0x000fe40007ffe014 */
[----:B------:R-:W-:-:S07]  /*1390*/  IADD3 R20, PT, PT, R20, 0x8, RZ ;  /* 0x0000000814147810 */ /* 0x000fce0007ffe0ff */
[----:B------:R-:W0:Y:S02]  /*13a0*/  F2F.F32.F64 R14, R14 ;  /* 0x0000000e000e7310 */ /* 0x000e240000301000 */
[----:B0-----:R-:W-:-:S05]  /*13b0*/  FMUL R17, R14, 1.4426950216293334961 ;  /* 0x3fb8aa3b0e117820 */ /* 0x001fca0000400000 */
[----:B------:R-:W-:-:S13]  /*13c0*/  FSETP.GEU.AND P0, PT, R17, -126, PT ;  /* 0xc2fc00001100780b */ /* 0x000fda0003f0e000 */
[----:B------:R-:W-:-:S04]  /*13d0*/  @!P0 FMUL R17, R17, 0.5 ;  /* 0x3f00000011118820 */ /* 0x000fc80000400000 */
[----:B------:R-:W0:Y:S02]  /*13e0*/  MUFU.EX2 R19, R17 ;  /* 0x0000001100137308 */ /* 0x000e240000000800 */
[----:B0-----:R-:W-:Y:S01]  /*13f0*/  @!P0 FMUL R19, R19, R19 ;  /* 0x0000001313138220 */ /* 0x001fe20000400000 */
[----:B------:R-:W-:-:S03]  /*1400*/  PLOP3.LUT P0, PT, PT, PT, PT, 0x8, 0x80 ;  /* 0x000000000080781c */ /* 0x000fc60003f0e170 */
[----:B------:R-:W-:-:S05]  /*1410*/  FMUL R19, R26, R19 ;  /* 0x000000131a137220 */ /* 0x000fca0000400000 */
[----:B------:R2:W-:Y:S04]  /*1420*/  STL [R22+0x4], R19 ;  /* 0x0000041316007387 */ /* 0x0005e80000100800 */
[----:B------:R2:W-:Y:S02]  /*1430*/  STL [R18], R19 ;  /* 0x0000001312007387 */ /* 0x0005e40000100800 */
.L_x_45:
[----:B------:R-:W-:-:S13]  /*1440*/  ISETP.LT.OR P0, PT, R21, R2, P0 ;  /* 0x000000021500720c */ /* 0x000fda0000701670 */
[----:B------:R-:W-:Y:S05]  /*1450*/  @!P0 BRA `(.L_x_42) ;  /* 0x0000000000888947 */ /* 0x000fea0003800000 */
[----:B------:R-:W-:-:S05]  /*1460*/  VIADD R15, R1, 0x280 ;  /* 0x00000280010f7836 */ /* 0x000fca0000000000 */
[----:B------:R-:W-:-:S04]  /*1470*/  LEA R15, R10, R15, 0x2 ;  /* 0x0000000f0a0f7211 */ /* 0x000fc800078e10ff */
[C---:B------:R-:W-:Y:S02]  /*1480*/  IADD3 R21, PT, PT, R20.reuse, R15, RZ ;  /* 0x0000000f14157210 */ /* 0x040fe40007ffe0ff */
[----:B------:R-:W3:Y:S03]  /*1490*/  LDC R15, c[0x3][0x48] ;  /* 0x00c01200ff0f7b82 */ /* 0x000ee60000000800 */
[----:B--2---:R-:W1:Y:S01]  /*14a0*/  LDL R22, [R21] ;  /* 0x0000000015167983 */ /* 0x004e620000100800 */
[----:B------:R-:W-:Y:S01]  /*14b0*/  IMAD.IADD R19, R20, 0x1, R11 ;  /* 0x0000000114137824 */ /* 0x000fe200078e020b */
[----:B------:R-:W-:-:S03]  /*14c0*/  IADD3 R10, PT, PT, R10, R9, RZ ;  /* 0x000000090a0a7210 */ /* 0x000fc60007ffe0ff */
[----:B------:R-:W3:Y:S02]  /*14d0*/  LDC R16, c[0x3][R19] ;  /* 0x00c0000013107b82 */ /* 0x000ee40000000800 */
[-C--:B---3--:R-:W-:Y:S02]  /*14e0*/  FMUL R11, R16, R15.reuse ;  /* 0x0000000f100b7220 */ /* 0x088fe40000400000 */
[----:B------:R-:W-:Y:S01]  /*14f0*/  F2F.F64.F32 R16, R16 ;  /* 0x0000001000107310 */ /* 0x000fe20000201800 */
[----:B-1----:R-:W-:Y:S01]  /*1500*/  FFMA R24, R22, R15, 1 ;  /* 0x3f80000016187423 */ /* 0x002fe2000000000f */
[----:B------:R-:W-:-:S06]  /*1510*/  FMUL R18, R11, R22 ;  /* 0x000000160b127220 */ /* 0x000fcc0000400000 */
[----:B------:R-:W0:Y:S01]  /*1520*/  F2F.F64.F32 R14, R11 ;  /* 0x0000000b000e7310 */ /* 0x000e220000201800 */
[----:B------:R-:W-:Y:S01]  /*1530*/  FSETP.GEU.AND P0, PT, |R24|, 1.175494350822287508e-38, PT ;  /* 0x008000001800780b */ /* 0x000fe20003f0e200 */
[----:B0-----:R-:W-:-:S12]  /*1540*/  DFMA R14, R14, -0.5, R12 ;  /* 0xbfe000000e0e782b */ /* 0x001fd8000000000c */
[----:B------:R-:W-:Y:S01]  /*1550*/  @!P0 FMUL R24, R24, 16777216 ;  /* 0x4b80000018188820 */ /* 0x000fe20000400000 */
[----:B------:R-:W-:-:S05]  /*1560*/  @!P0 FMUL R18, R18, 16777216 ;  /* 0x4b80000012128820 */ /* 0x000fca0000400000 */
[----:B------:R-:W0:Y:S02]  /*1570*/  MUFU.RCP R24, R24 ;  /* 0x0000001800187308 */ /* 0x000e240000001000 */
[----:B0-----:R-:W-:-:S04]  /*1580*/  FFMA R18, R24, R18, R23 ;  /* 0x0000001218127223 */ /* 0x001fc80000000017 */
[----:B------:R-:W-:Y:S01]  /*1590*/  FMUL R18, R11, R18 ;  /* 0x000000120b127220 */ /* 0x000fe20000400000 */
[----:B------:R-:W-:-:S05]  /*15a0*/  IADD3 R11, PT, PT, R1, 0x3c0, RZ ;  /* 0x000003c0010b7810 */ /* 0x000fca0007ffe0ff */
[----:B------:R-:W0:Y:S01]  /*15b0*/  F2F.F64.F32 R18, R18 ;  /* 0x0000001200127310 */ /* 0x000e220000201800 */
[----:B------:R-:W-:-:S05]  /*15c0*/  IMAD.U32 R11, R10, 0x4, R11 ;  /* 0x000000040a0b7824 */ /* 0x000fca00078e000b */
[----:B------:R-:W-:Y:S01]  /*15d0*/  IADD3 R11, PT, PT, R20, R11, RZ ;  /* 0x0000000b140b7210 */ /* 0x000fe20007ffe0ff */
[----:B0-----:R-:W-:-:S10]  /*15e0*/  DFMA R14, R16, R14, R18 ;  /* 0x0000000e100e722b */ /* 0x001fd40000000012 */
[----:B------:R-:W0:Y:S02]  /*15f0*/  F2F.F32.F64 R14, R14 ;  /* 0x0000000e000e7310 */ /* 0x000e240000301000 */
[----:B0-----:R-:W-:-:S05]  /*1600*/  FMUL R12, R14, 1.4426950216293334961 ;  /* 0x3fb8aa3b0e0c7820 */ /* 0x001fca0000400000 */
[----:B------:R-:W-:-:S13]  /*1610*/  FSETP.GEU.AND P0, PT, R12, -126, PT ;  /* 0xc2fc00000c00780b */ /* 0x000fda0003f0e000 */
[----:B------:R-:W-:-:S04]  /*1620*/  @!P0 FMUL R12, R12, 0.5 ;  /* 0x3f0000000c0c8820 */ /* 0x000fc80000400000 */
[----:B------:R-:W0:Y:S02]  /*1630*/  MUFU.EX2 R13, R12 ;  /* 0x0000000c000d7308 */ /* 0x000e240000000800 */
[----:B0-----:R-:W-:-:S04]  /*1640*/  @!P0 FMUL R13, R13, R13 ;  /* 0x0000000d0d0d8220 */ /* 0x001fc80000400000 */
[----:B------:R-:W-:-:S05]  /*1650*/  FMUL R22, R22, R13 ;  /* 0x0000000d16167220 */ /* 0x000fca0000400000 */
[----:B------:R3:W-:Y:S04]  /*1660*/  STL [R21], R22 ;  /* 0x0000001615007387 */ /* 0x0007e80000100800 */
[----:B------:R3:W-:Y:S02]  /*1670*/  STL [R11], R22 ;  /* 0x000000160b007387 */ /* 0x0007e40000100800 */
.L_x_42:
[----:B------:R-:W-:Y:S01]  /*1680*/  IADD3 R9, PT, PT, R9, R2, RZ ;  /* 0x0000000209097210 */ /* 0x000fe20007ffe0ff */
[----:B------:R-:W-:Y:S06]  /*1690*/  @!P1 BRA `(.L_x_46) ;  /* 0xfffffff000289947 */ /* 0x000fec000383ffff */
.L_x_39:
[----:B-1----:R-:W-:-:S04]  /*16a0*/  IADD3 R6, PT, PT, R2, -R7, RZ ;  /* 0x8000000702067210 */ /* 0x002fc80007ffe0ff */
[C---:B------:R-:W-:Y:S02]  /*16b0*/  ISETP.GE.AND P0, PT, R6.reuse, 0x1, PT ;  /* 0x000000010600780c */ /* 0x040fe40003f06270 */
[----:B------:R-:W-:-:S11]  /*16c0*/  ISETP.GT.AND P1, PT, R6, RZ, PT ;  /* 0x000000ff0600720c */ /* 0x000fd60003f24270 */
[----:B------:R-:W-:Y:S05]  /*16d0*/  @!P0 BRA `(.L_x_47) ;  /* 0x0000000400908947 */ /* 0x000fea0003800000 */
[----:B------:R-:W-:Y:S01]  /*16e0*/  ISETP.GT.AND P2, PT, R6, 0x3, PT ;  /* 0x000000030600780c */ /* 0x000fe20003f44270 */
[----:B------:R-:W-:Y:S01]  /*16f0*/  VIADD R2, R1, 0x280 ;  /* 0x0000028001027836 */ /* 0x000fe20000000000 */
[----:B------:R-:W-:Y:S01]  /*1700*/  UMOV UR4, URZ ;  /* 0x000000ff00047c82 */ /* 0x000fe20008000000 */
[----:B------:R-:W-:Y:S01]  /*1710*/  HFMA2 R10, -RZ, RZ, 1.875, 0 ;  /* 0x3f800000ff0a7431 */ /* 0x000fe200000001ff */
[----:B------:R-:W-:Y:S02]  /*1720*/  PLOP3.LUT P0, PT, PT, PT, PT, 0x80, 0x8 ;  /* 0x000000000008781c */ /* 0x000fe40003f0f070 */
[----:B------:R-:W-:Y:S02]  /*1730*/  LEA R2, R7, R2, 0x2 ;  /* 0x0000000207027211 */ /* 0x000fe400078e10ff */
[----:B------:R-:W-:Y:S02]  /*1740*/  MOV R8, RZ ;  /* 0x000000ff00087202 */ /* 0x000fe40000000f00 */
[----:B------:R-:W-:Y:S01]  /*1750*/  R2UR UR5, R2 ;  /* 0x00000000020572ca */ /* 0x000fe200000e0000 */
[----:B------:R-:W-:-:S02]  /*1760*/  IMAD.MOV.U32 R2, RZ, RZ, RZ ;  /* 0x000000ffff027224 */ /* 0x000fc400078e00ff */
[----:B------:R-:W-:-:S12]  /*1770*/  @!P2 BRA `(.L_x_48) ;  /* 0x0000000000c0a947 */ /* 0x000fd80003800000 */
[----:B------:R-:W1:Y:S01]  /*1780*/  LDC R7, c[0x3][0x48] ;  /* 0x00c01200ff077b82 */ /* 0x000e620000000800 */
[----:B------:R-:W-:Y:S02]  /*1790*/  PLOP3.LUT P0, PT, PT, PT, PT, 0x8, 0x80 ;  /* 0x000000000080781c */ /* 0x000fe40003f0e170 */
[----:B------:R-:W-:-:S11]  /*17a0*/  IADD3 R14, PT, PT, R6, -0x3, RZ ;  /* 0xfffffffd060e7810 */ /* 0x000fd60007ffe0ff */
.L_x_49:
[----:B0-----:R-:W1:Y:S01]  /*17b0*/  LDL R12, [R2+UR5] ;  /* 0x00000005020c7983 */ /* 0x001e620008100800 */
[----:B----4-:R-:W-:Y:S01]  /*17c0*/  IADD3 R15, PT, PT, R1, R2, RZ ;  /* 0x00000002010f7210 */ /* 0x010fe20007ffe0ff */
[----:B-1----:R-:W-:-:S05]  /*17d0*/  FFMA R12, R12, R7, 1 ;  /* 0x3f8000000c0c7423 */ /* 0x002fca0000000007 */
[----:B------:R-:W-:-:S13]  /*17e0*/  FSETP.GEU.AND P2, PT, |R12|, 1.175494350822287508e-38, PT ;  /* 0x008000000c00780b */ /* 0x000fda0003f4e200 */
[----:B------:R-:W-:Y:S01]  /*17f0*/  @!P2 FMUL R12, R12, 16777216 ;  /* 0x4b8000000c0ca820 */ /* 0x000fe20000400000 */
[----:B------:R-:W-:-:S05]  /*1800*/  @!P2 FMUL R10, R10, 16777216 ;  /* 0x4b8000000a0aa820 */ /* 0x000fca0000400000 */
[----:B------:R-:W0:Y:S02]  /*1810*/  MUFU.RCP R12, R12 ;  /* 0x0000000c000c7308 */ /* 0x000e240000001000 */
[----:B0-----:R-:W-:-:S04]  /*1820*/  FMUL R9, R12, R10 ;  /* 0x0000000a0c097220 */ /* 0x001fc80000400000 */
[-C--:B------:R-:W-:Y:S01]  /*1830*/  FFMA R8, R9, R7.reuse, R8 ;  /* 0x0000000709087223 */ /* 0x080fe20000000008 */
[----:B------:R0:W-:Y:S04]  /*1840*/  STL [R15], R9 ;  /* 0x000000090f007387 */ /* 0x0001e80000100800 */
[----:B------:R1:W-:Y:S04]  /*1850*/  STL [R15+0xa0], R8 ;  /* 0x0000a0080f007387 */ /* 0x0003e80000100800 */
[----:B------:R-:W4:Y:S02]  /*1860*/  LDL R10, [R2+UR5+0x4] ;  /* 0x00000405020a7983 */ /* 0x000f240008100800 */
[----:B----4-:R-:W-:-:S05]  /*1870*/  FFMA R10, R10, R7, 1 ;  /* 0x3f8000000a0a7423 */ /* 0x010fca0000000007 */
[----:B------:R-:W-:-:S13]  /*1880*/  FSETP.GEU.AND P2, PT, |R10|, 1.175494350822287508e-38, PT ;  /* 0x008000000a00780b */ /* 0x000fda0003f4e200 */
[----:B------:R-:W-:Y:S01]  /*1890*/  @!P2 FMUL R10, R10, 16777216 ;  /* 0x4b8000000a0aa820 */ /* 0x000fe20000400000 */
[----:B0-----:R-:W-:-:S05]  /*18a0*/  @!P2 FMUL R9, R9, 16777216 ;  /* 0x4b8000000909a820 */ /* 0x001fca0000400000 */
[----:B------:R-:W3:Y:S02]  /*18b0*/  MUFU.RCP R10, R10 ;  /* 0x0000000a000a7308 */ /* 0x000ee40000001000 */
[----:B---3--:R-:W-:-:S04]  /*18c0*/  FMUL R11, R10, R9 ;  /* 0x000000090a0b7220 */ /* 0x008fc80000400000 */
[-C--:B------:R-:W-:Y:S01]  /*18d0*/  FFMA R12, R11, R7.reuse, R8 ;  /* 0x000000070b0c7223 */ /* 0x080fe20000000008 */
[----:B------:R0:W-:Y:S04]  /*18e0*/  STL [R15+0x4], R11 ;  /* 0x0000040b0f007387 */ /* 0x0001e80000100800 */
[----:B------:R-:W-:Y:S04]  /*18f0*/  STL [R15+0xa4], R12 ;  /* 0x0000a40c0f007387 */ /* 0x000fe80000100800 */
[----:B-1----:R-:W3:Y:S02]  /*1900*/  LDL R8, [R2+UR5+0x8] ;  /* 0x0000080502087983 */ /* 0x002ee40008100800 */
[----:B---3--:R-:W-:-:S05]  /*1910*/  FFMA R8, R8, R7, 1 ;  /* 0x3f80000008087423 */ /* 0x008fca0000000007 */
[----:B------:R-:W-:-:S13]  /*1920*/  FSETP.GEU.AND P2, PT, |R8|, 1.175494350822287508e-38, PT ;  /* 0x008000000800780b */ /* 0x000fda0003f4e200 */
[----:B------:R-:W-:Y:S01]  /*1930*/  @!P2 FMUL R8, R8, 16777216 ;  /* 0x4b8000000808a820 */ /* 0x000fe20000400000 */
[----:B0-----:R-:W-:-:S05]  /*1940*/  @!P2 FMUL R11, R11, 16777216 ;  /* 0x4b8000000b0ba820 */ /* 0x001fca0000400000 */
[----:B------:R-:W0:Y:S02]  /*1950*/  MUFU.RCP R8, R8 ;  /* 0x0000000800087308 */ /* 0x000e240000001000 */
[----:B0-----:R-:W-:-:S04]  /*1960*/  FMUL R9, R8, R11 ;  /* 0x0000000b08097220 */ /* 0x001fc80000400000 */
[-C--:B------:R-:W-:Y:S01]  /*1970*/  FFMA R13, R9, R7.reuse, R12 ;  /* 0x00000007090d7223 */ /* 0x080fe2000000000c */
[----:B------:R0:W-:Y:S04]  /*1980*/  STL [R15+0x8], R9 ;  /* 0x000008090f007387 */ /* 0x0001e80000100800 */
[----:B------:R4:W-:Y:S04]  /*1990*/  STL [R15+0xa8], R13 ;  /* 0x0000a80d0f007387 */ /* 0x0009e80000100800 */
[----:B------:R1:W3:Y:S01]  /*19a0*/  LDL R10, [R2+UR5+0xc] ;  /* 0x00000c05020a7983 */ /* 0x0002e20008100800 */
[----:B------:R-:W-:Y:S01]  /*19b0*/  UIADD3 UR4, UPT, UPT, UR4, 0x4, URZ ;  /* 0x0000000404047890 */ /* 0x000fe2000fffe0ff */
[----:B-1----:R-:W-:Y:S01]  /*19c0*/  IADD3 R2, PT, PT, R2, 0x10, RZ ;  /* 0x0000001002027810 */ /* 0x002fe20007ffe0ff */
[----:B---3--:R-:W-:-:S05]  /*19d0*/  FFMA R11, R10, R7, 1 ;  /* 0x3f8000000a0b7423 */ /* 0x008fca0000000007 */
[----:B------:R-:W-:-:S13]  /*19e0*/  FSETP.GEU.AND P2, PT, |R11|, 1.175494350822287508e-38, PT ;  /* 0x008000000b00780b */ /* 0x000fda0003f4e200 */
[----:B------:R-:W-:Y:S01]  /*19f0*/  @!P2 FMUL R11, R11, 16777216 ;  /* 0x4b8000000b0ba820 */ /* 0x000fe20000400000 */
[----:B0-----:R-:W-:Y:S01]  /*1a00*/  @!P2 FMUL R9, R9, 16777216 ;  /* 0x4b8000000909a820 */ /* 0x001fe20000400000 */
[----:B------:R-:W-:Y:S02]  /*1a10*/  ISETP.LE.AND P2, PT, R14, UR4, PT ;  /* 0x000000040e007c0c */ /* 0x000fe4000bf43270 */
[----:B------:R-:W0:Y:S02]  /*1a20*/  MUFU.RCP R10, R11 ;  /* 0x0000000b000a7308 */ /* 0x000e240000001000 */
[----:B0-----:R-:W-:-:S04]  /*1a30*/  FMUL R10, R10, R9 ;  /* 0x000000090a0a7220 */ /* 0x001fc80000400000 */
[----:B------:R-:W-:Y:S01]  /*1a40*/  FFMA R8, R10, R7, R13 ;  /* 0x000000070a087223 */ /* 0x000fe2000000000d */
[----:B------:R4:W-:Y:S04]  /*1a50*/  STL [R15+0xc], R10 ;  /* 0x00000c0a0f007387 */ /* 0x0009e80000100800 */
[----:B------:R4:W-:Y:S01]  /*1a60*/  STL [R15+0xac], R8 ;  /* 0x0000ac080f007387 */ /* 0x0009e20000100800 */
[----:B------:R-:W-:Y:S05]  /*1a70*/  @!P2 BRA `(.L_x_49) ;  /* 0xfffffffc004ca947 */ /* 0x000fea000383ffff */
.L_x_48:
[----:B------:R-:W-:-:S05]  /*1a80*/  VIADD R7, R6, -UR4 ;  /* 0x8000000406077c36 */ /* 0x000fca0008000000 */
[----:B------:R-:W-:-:S13]  /*1a90*/  ISETP.GT.AND P2, PT, R7, 0x1, PT ;  /* 0x000000010700780c */ /* 0x000fda0003f44270 */
[----:B------:R-:W-:Y:S05]  /*1aa0*/  @!P2 BRA `(.L_x_50) ;  /* 0x000000000064a947 */ /* 0x000fea0003800000 */
[----:B------:R-:W5:Y:S01]  /*1ab0*/  LDL R7, [R2+UR5] ;  /* 0x0000000502077983 */ /* 0x000f620008100800 */
[----:B------:R-:W5:Y:S01]  /*1ac0*/  LDC R14, c[0x3][0x48] ;  /* 0x00c01200ff0e7b82 */ /* 0x000f620000000800 */
[----:B0---4-:R-:W-:Y:S01]  /*1ad0*/  IADD3 R13, PT, PT, R1, R2, RZ ;  /* 0x00000002010d7210 */ /* 0x011fe20007ffe0ff */
[----:B-----5:R-:W-:-:S05]  /*1ae0*/  FFMA R7, R7, R14, 1 ;  /* 0x3f80000007077423 */ /* 0x020fca000000000e */
[----:B------:R-:W-:-:S13]  /*1af0*/  FSETP.GEU.AND P0, PT, |R7|, 1.175494350822287508e-38, PT ;  /* 0x008000000700780b */ /* 0x000fda0003f0e200 */
[----:B------:R-:W-:Y:S01]  /*1b00*/  @!P0 FMUL R7, R7, 16777216 ;  /* 0x4b80000007078820 */ /* 0x000fe20000400000 */
[----:B------:R-:W-:-:S05]  /*1b10*/  @!P0 FMUL R10, R10, 16777216 ;  /* 0x4b8000000a0a8820 */ /* 0x000fca0000400000 */
[----:B------:R-:W0:Y:S02]  /*1b20*/  MUFU.RCP R7, R7 ;  /* 0x0000000700077308 */ /* 0x000e240000001000 */
[----:B0-----:R-:W-:-:S04]  /*1b30*/  FMUL R9, R7, R10 ;  /* 0x0000000a07097220 */ /* 0x001fc80000400000 */
[-C--:B---3--:R-:W-:Y:S01]  /*1b40*/  FFMA R11, R9, R14.reuse, R8 ;  /* 0x0000000e090b7223 */ /* 0x088fe20000000008 */
[----:B------:R0:W-:Y:S04]  /*1b50*/  STL [R13], R9 ;  /* 0x000000090d007387 */ /* 0x0001e80000100800 */
[----:B------:R1:W-:Y:S04]  /*1b60*/  STL [R13+0xa0], R11 ;  /* 0x0000a00b0d007387 */ /* 0x0003e80000100800 */
[----:B------:R3:W4:Y:S01]  /*1b70*/  LDL R8, [R2+UR5+0x4] ;  /* 0x0000040502087983 */ /* 0x0007220008100800 */
[----:B------:R-:W-:Y:S01]  /*1b80*/  UIADD3 UR4, UPT, UPT, UR4, 0x2, URZ ;  /* 0x0000000204047890 */ /* 0x000fe2000fffe0ff */
[----:B---3--:R-:W-:Y:S01]  /*1b90*/  IADD3 R2, PT, PT, R2, 0x8, RZ ;  /* 0x0000000802027810 */ /* 0x008fe20007ffe0ff */
[----:B----4-:R-:W-:-:S05]  /*1ba0*/  FFMA R12, R8, R14, 1 ;  /* 0x3f800000080c7423 */ /* 0x010fca000000000e */
[----:B------:R-:W-:-:S13]  /*1bb0*/  FSETP.GEU.AND P0, PT, |R12|, 1.175494350822287508e-38, PT ;  /* 0x008000000c00780b */ /* 0x000fda0003f0e200 */
[----:B------:R-:W-:Y:S01]  /*1bc0*/  @!P0 FMUL R12, R12, 16777216 ;  /* 0x4b8000000c0c8820 */ /* 0x000fe20000400000 */
[----:B0-----:R-:W-:Y:S01]  /*1bd0*/  @!P0 FMUL R9, R9, 16777216 ;  /* 0x4b80000009098820 */ /* 0x001fe20000400000 */
[----:B------:R-:W-:Y:S02]  /*1be0*/  PLOP3.LUT P0, PT, PT, PT, PT, 0x8, 0x80 ;  /* 0x000000000080781c */ /* 0x000fe40003f0e170 */
[----:B------:R-:W0:Y:S02]  /*1bf0*/  MUFU.RCP R10, R12 ;  /* 0x0000000c000a7308 */ /* 0x000e240000001000 */
[----:B0-----:R-:W-:-:S04]  /*1c00*/  FMUL R10, R10, R9 ;  /* 0x000000090a0a7220 */ /* 0x001fc80000400000 */
[----:B------:R-:W-:Y:S01]  /*1c10*/  FFMA R8, R10, R14, R11 ;  /* 0x0000000e0a087223 */ /* 0x000fe2000000000b */
[----:B------:R1:W-:Y:S04]  /*1c20*/  STL [R13+0x4], R10 ;  /* 0x0000040a0d007387 */ /* 0x0003e80000100800 */
[----:B------:R1:W-:Y:S02]  /*1c30*/  STL [R13+0xa4], R8 ;  /* 0x0000a4080d007387 */ /* 0x0003e40000100800 */
.L_x_50:
[----:B------:R-:W-:-:S13]  /*1c40*/  ISETP.GT.OR P0, PT, R6, UR4, P0 ;  /* 0x0000000406007c0c */ /* 0x000fda0008704670 */
[----:B------:R-:W-:Y:S05]  /*1c50*/  @!P0 BRA `(.L_x_47) ;  /* 0x0000000000308947 */ /* 0x000fea0003800000 */
[----:B------:R-:W5:Y:S01]  /*1c60*/  LDL R7, [R2+UR5] ;  /* 0x0000000502077983 */ /* 0x000f620008100800 */
[----:B0-----:R-:W5:Y:S02]  /*1c70*/  LDC R12, c[0x3][0x48] ;  /* 0x00c01200ff0c7b82 */ /* 0x001f640000000800 */
[----:B-----5:R-:W-:-:S05]  /*1c80*/  FFMA R7, R7, R12, 1 ;  /* 0x3f80000007077423 */ /* 0x020fca000000000c */
[----:B------:R-:W-:-:S13]  /*1c90*/  FSETP.GEU.AND P0, PT, |R7|, 1.175494350822287508e-38, PT ;  /* 0x008000000700780b */ /* 0x000fda0003f0e200 */
[----:B------:R-:W-:Y:S01]  /*1ca0*/  @!P0 FMUL R7, R7, 16777216 ;  /* 0x4b80000007078820 */ /* 0x000fe20000400000 */
[----:B-1--4-:R-:W-:-:S05]  /*1cb0*/  @!P0 FMUL R10, R10, 16777216 ;  /* 0x4b8000000a0a8820 */ /* 0x012fca0000400000 */
[----:B------:R-:W0:Y:S02]  /*1cc0*/  MUFU.RCP R7, R7 ;  /* 0x0000000700077308 */ /* 0x000e240000001000 */
[----:B0-----:R-:W-:Y:S01]  /*1cd0*/  FMUL R9, R7, R10 ;  /* 0x0000000a07097220 */ /* 0x001fe20000400000 */
[----:B------:R-:W-:-:S03]  /*1ce0*/  IADD3 R10, PT, PT, R1, R2, RZ ;  /* 0x00000002010a7210 */ /* 0x000fc60007ffe0ff */
[----:B------:R-:W-:Y:S02]  /*1cf0*/  FFMA R8, R9, R12, R8 ;  /* 0x0000000c09087223 */ /* 0x000fe40000000008 */
[----:B------:R0:W-:Y:S04]  /*1d00*/  STL [R10], R9 ;  /* 0x000000090a007387 */ /* 0x0001e80000100800 */
[----:B------:R0:W-:Y:S02]  /*1d10*/  STL [R10+0xa0], R8 ;  /* 0x0000a0080a007387 */ /* 0x0001e40000100800 */
.L_x_47:
[----:B------:R-:W-:Y:S05]  /*1d20*/  @!P1 BRA `(.L_x_51) ;  /* 0x00000000008c9947 */ /* 0x000fea0003800000 */
[----:B------:R-:W-:Y:S01]  /*1d30*/  ISETP.GT.AND P1, PT, R6, 0x3, PT ;  /* 0x000000030600780c */ /* 0x000fe20003f24270 */
[----:B------:R-:W-:Y:S01]  /*1d40*/  UMOV UR4, URZ ;  /* 0x000000ff00047c82 */ /* 0x000fe20008000000 */
[----:B------:R-:W-:Y:S01]  /*1d50*/  PLOP3.LUT P0, PT, PT, PT, PT, 0x80, 0x8 ;  /* 0x000000000008781c */ /* 0x000fe20003f0f070 */
[C---:B------:R-:W-:Y:S01]  /*1d60*/  VIADD R7, R1.reuse, 0x140 ;  /* 0x0000014001077836 */ /* 0x040fe20000000000 */
[----:B------:R-:W-:-:S09]  /*1d70*/  IADD3 R2, PT, PT, R1, 0x1e0, RZ ;  /* 0x000001e001027810 */ /* 0x000fd20007ffe0ff */
[----:B------:R-:W-:Y:S05]  /*1d80*/  @!P1 BRA `(.L_x_52) ;  /* 0x00000000003c9947 */ /* 0x000fea0003800000 */
[----:B------:R-:W-:Y:S02]  /*1d90*/  PLOP3.LUT P0, PT, PT, PT, PT, 0x8, 0x80 ;  /* 0x000000000080781c */ /* 0x000fe40003f0e170 */
[----:B01--4-:R-:W-:-:S11]  /*1da0*/  IADD3 R8, PT, PT, R6, -0x3, RZ ;  /* 0xfffffffd06087810 */ /* 0x013fd60007ffe0ff */
.L_x_53:
[----:B------:R-:W-:Y:S01]  /*1db0*/  UIADD3 UR4, UPT, UPT, UR4, 0x4, URZ ;  /* 0x0000000404047890 */ /* 0x000fe2000fffe0ff */
[----:B------:R-:W-:Y:S04]  /*1dc0*/  STL [R7], RZ ;  /* 0x000000ff07007387 */ /* 0x000fe80000100800 */
[----:B------:R-:W-:Y:S01]  /*1dd0*/  STL [R2], RZ ;  /* 0x000000ff02007387 */ /* 0x000fe20000100800 */
[----:B------:R-:W-:-:S03]  /*1de0*/  ISETP.LE.AND P1, PT, R8, UR4, PT ;  /* 0x0000000408007c0c */ /* 0x000fc6000bf23270 */
[----:B------:R-:W-:Y:S04]  /*1df0*/  STL [R7+0x4], RZ ;  /* 0x000004ff07007387 */ /* 0x000fe80000100800 */
[----:B------:R-:W-:Y:S04]  /*1e00*/  STL [R2+0x4], RZ ;  /* 0x000004ff02007387 */ /* 0x000fe80000100800 */
[----:B------:R-:W-:Y:S04]  /*1e10*/  STL [R7+0x8], RZ ;  /* 0x000008ff07007387 */ /* 0x000fe80000100800 */
[----:B------:R-:W-:Y:S04]  /*1e20*/  STL [R2+0x8], RZ ;  /* 0x000008ff02007387 */ /* 0x000fe80000100800 */
[----:B------:R0:W-:Y:S04]  /*1e30*/  STL [R7+0xc], RZ ;  /* 0x00000cff07007387 */ /* 0x0001e80000100800 */
[----:B------:R1:W-:Y:S01]  /*1e40*/  STL [R2+0xc], RZ ;  /* 0x00000cff02007387 */ /* 0x0003e20000100800 */
[----:B0-----:R-:W-:Y:S01]  /*1e50*/  IADD3 R7, PT, PT, R7, 0x10, RZ ;  /* 0x0000001007077810 */ /* 0x001fe20007ffe0ff */
[----:B-1----:R-:W-:Y:S01]  /*1e60*/  VIADD R2, R2, 0x10 ;  /* 0x0000001002027836 */ /* 0x002fe20000000000 */
[----:B------:R-:W-:Y:S06]  /*1e70*/  @!P1 BRA `(.L_x_53) ;  /* 0xfffffffc00cc9947 */ /* 0x000fec000383ffff */
.L_x_52:
[----:B01--4-:R-:W-:-:S04]  /*1e80*/  IADD3 R8, PT, PT, R6, -UR4, RZ ;  /* 0x8000000406087c10 */ /* 0x013fc8000fffe0ff */
[----:B------:R-:W-:-:S13]  /*1e90*/  ISETP.GT.AND P1, PT, R8, 0x1, PT ;  /* 0x000000010800780c */ /* 0x000fda0003f24270 */
[----:B------:R-:W-:Y:S05]  /*1ea0*/  @!P1 BRA `(.L_x_54) ;  /* 0x0000000000209947 */ /* 0x000fea0003800000 */
[----:B------:R-:W-:Y:S01]  /*1eb0*/  STL [R7], RZ ;  /* 0x000000ff07007387 */ /* 0x000fe20000100800 */
[----:B------:R-:W-:Y:S01]  /*1ec0*/  PLOP3.LUT P0, PT, PT, PT, PT, 0x8, 0x80 ;  /* 0x000000000080781c */ /* 0x000fe20003f0e170 */
[----:B------:R-:W-:Y:S02]  /*1ed0*/  UIADD3 UR4, UPT, UPT, UR4, 0x2, URZ ;  /* 0x0000000204047890 */ /* 0x000fe4000fffe0ff */
[----:B------:R-:W-:Y:S04]  /*1ee0*/  STL [R2], RZ ;  /* 0x000000ff02007387 */ /* 0x000fe80000100800 */
[----:B------:R0:W-:Y:S04]  /*1ef0*/  STL [R7+0x4], RZ ;  /* 0x000004ff07007387 */ /* 0x0001e80000100800 */
[----:B------:R1:W-:Y:S01]  /*1f00*/  STL [R2+0x4], RZ ;  /* 0x000004ff02007387 */ /* 0x0003e20000100800 */
[----:B0-----:R-:W-:-:S02]  /*1f10*/  IADD3 R7, PT, PT, R7, 0x8, RZ ;  /* 0x0000000807077810 */ /* 0x001fc40007ffe0ff */
[----:B-1----:R-:W-:-:S07]  /*1f20*/  IADD3 R2, PT, PT, R2, 0x8, RZ ;  /* 0x0000000802027810 */ /* 0x002fce0007ffe0ff */
.L_x_54:
[----:B------:R-:W-:-:S13]  /*1f30*/  ISETP.GT.OR P0, PT, R6, UR4, P0 ;  /* 0x0000000406007c0c */ /* 0x000fda0008704670 */
[----:B------:R0:W-:Y:S04]  /*1f40*/  @P0 STL [R7], RZ ;  /* 0x000000ff07000387 */ /* 0x0001e80000100800 */
[----:B------:R0:W-:Y:S02]  /*1f50*/  @P0 STL [R2], RZ ;  /* 0x000000ff02000387 */ /* 0x0001e40000100800 */
.L_x_51:
[----:B------:R-:W5:Y:S02]  /*1f60*/  LDCU UR5, c[0x3][0x8] ;  /* 0x00c00100ff0577ac */ /* 0x000f640008000800 */
[----:B-----5:R-:W-:-:S13]  /*1f70*/  ISETP.LT.AND P0, PT, RZ, UR5, PT ;  /* 0x00000005ff007c0c */ /* 0x020fda000bf01270 */
[----:B0-----:R-:W-:Y:S01]  /*1f80*/  @!P0 IMAD.MOV.U32 R7, RZ, RZ, RZ ;  /* 0x000000ffff078224 */ /* 0x001fe200078e00ff */
[----:B------:R-:W-:Y:S06]  /*1f90*/  @!P0 BRA `(.L_x_55) ;  /* 0x0000000800548947 */ /* 0x000fec0003800000 */
[----:B------:R-:W-:Y:S01]  /*1fa0*/  UISETP.GT.AND UP1, UPT, UR5, 0x3, UPT ;  /* 0x000000030500788c */ /* 0x000fe2000bf24270 */
[----:B------:R-:W-:Y:S01]  /*1fb0*/  HFMA2 R7, -RZ, RZ, 0, 0 ;  /* 0x00000000ff077431 */ /* 0x000fe200000001ff */
[----:B------:R-:W-:Y:S01]  /*1fc0*/  MOV R9, 0xc ;  /* 0x0000000c00097802 */ /* 0x000fe20000000f00 */
[----:B-1--4-:R-:W-:Y:S01]  /*1fd0*/  HFMA2 R8, -RZ, RZ, 0, 4.5299530029296875e-06 ;  /* 0x0000004cff087431 */ /* 0x012fe200000001ff */
[----:B------:R-:W0:Y:S01]  /*1fe0*/  LDCU UR6, c[0x3][0x8] ;  /* 0x00c00100ff0677ac */ /* 0x000e220008000800 */
[----:B------:R-:W-:Y:S01]  /*1ff0*/  UMOV UR4, URZ ;  /* 0x000000ff00047c82 */ /* 0x000fe20008000000 */
[----:B------:R-:W-:-:S03]  /*2000*/  UPLOP3.LUT UP0, UPT, UPT, UPT, UPT, 0x80, 0x8 ;  /* 0x000000000008789c */ /* 0x000fc60003f0f070 */
[----:B------:R-:W-:Y:S08]  /*2010*/  BRA.U !UP1, `(.L_x_56) ;  /* 0x00000005092c7547 */ /* 0x000ff0000b800000 */
[----:B------:R-:W-:Y:S02]  /*2020*/  UIADD3 UR5, UPT, UPT, UR5, -0x3, URZ ;  /* 0xfffffffd05057890 */ /* 0x000fe4000fffe0ff */
[----:B------:R-:W-:-:S11]  /*2030*/  UPLOP3.LUT UP0, UPT, UPT, UPT, UPT, 0x40, 0x4 ;  /* 0x000000000004789c */ /* 0x000fd60003f0e870 */
.L_x_57:
[----:B----4-:R-:W1:Y:S02]  /*2040*/  LDC R2, c[0x3][R9] ;  /* 0x00c0000009027b82 */ /* 0x010e640000000800 */
[----:B-1----:R-:W-:-:S05]  /*2050*/  VIADD R2, R2, 0xffffffff ;  /* 0xffffffff02027836 */ /* 0x002fca0000000000 */
[----:B---3--:R-:W-:-:S05]  /*2060*/  LEA R11, R2, R1, 0x2 ;  /* 0x00000001020b7211 */ /* 0x008fca00078e10ff */
[----:B------:R-:W3:Y:S04]  /*2070*/  LDL R10, [R11+0xa0] ;  /* 0x0000a0000b0a7983 */ /* 0x000ee80000100800 */
[----:B------:R-:W3:Y:S01]  /*2080*/  LDL R13, [R11] ;  /* 0x000000000b0d7983 */ /* 0x000ee20000100800 */
[----:B------:R-:W3:Y:S02]  /*2090*/  LDC R15, c[0x3][R8] ;  /* 0x00c00000080f7b82 */ /* 0x000ee40000000800 */
[----:B---3--:R-:W-:-:S05]  /*20a0*/  FFMA R10, R15, R10, R13 ;  /* 0x0000000a0f0a7223 */ /* 0x008fca000000000d */
[----:B------:R-:W-:-:S13]  /*20b0*/  FSETP.GEU.AND P0, PT, R10, 1, PT ;  /* 0x3f8000000a00780b */ /* 0x000fda0003f0e000 */
[----:B------:R-:W-:-:S05]  /*20c0*/  @!P0 LEA R17, R2, R1, 0x2 ;  /* 0x0000000102118211 */ /* 0x000fca00078e10ff */
[----:B------:R-:W3:Y:S04]  /*20d0*/  @!P0 LDL R12, [R17+0x1e0] ;  /* 0x0001e000110c8983 */ /* 0x000ee80000100800 */
[----:B------:R-:W4:Y:S01]  /*20e0*/  @!P0 LDL R13, [R17+0x140] ;  /* 0x00014000110d8983 */ /* 0x000f220000100800 */
[----:B------:R-:W1:Y:S02]  /*20f0*/  LDC R2, c[0x3][R9+0x4] ;  /* 0x00c0010009027b82 */ /* 0x000e640000000800 */
[----:B-1----:R-:W-:-:S05]  /*2100*/  IADD3 R2, PT, PT, R2, -0x1, RZ ;  /* 0xffffffff02027810 */ /* 0x002fca0007ffe0ff */
[----:B------:R-:W-:Y:S02]  /*2110*/  IMAD R14, R2, 0x4, R1 ;  /* 0x00000004020e7824 */ /* 0x000fe400078e0201 */
[----:B---3--:R-:W-:Y:S01]  /*2120*/  @!P0 FFMA R12, R15, -100, R12 ;  /* 0xc2c800000f0c8823 */ /* 0x008fe2000000000c */
[----:B----4-:R-:W-:-:S04]  /*2130*/  @!P0 FADD R13, R13, -100 ;  /* 0xc2c800000d0d8421 */ /* 0x010fc80000000000 */
[----:B------:R-:W-:Y:S04]  /*2140*/  @!P0 STL [R17+0x1e0], R12 ;  /* 0x0001e00c11008387 */ /* 0x000fe80000100800 */
[----:B------:R1:W-:Y:S04]  /*2150*/  @!P0 STL [R17+0x140], R13 ;  /* 0x0001400d11008387 */ /* 0x0003e80000100800 */
[----:B------:R-:W3:Y:S04]  /*2160*/  LDL R11, [R14+0xa0] ;  /* 0x0000a0000e0b7983 */ /* 0x000ee80000100800 */
[----:B------:R-:W3:Y:S01]  /*2170*/  LDL R16, [R14] ;  /* 0x000000000e107983 */ /* 0x000ee20000100800 */
[----:B--2---:R-:W3:Y:S02]  /*2180*/  LDC R18, c[0x3][R8+0x4] ;  /* 0x00c0010008127b82 */ /* 0x004ee40000000800 */
[----:B---3--:R-:W-:-:S05]  /*2190*/  FFMA R11, R11, R18, R16 ;  /* 0x000000120b0b7223 */ /* 0x008fca0000000010 */
[----:B------:R-:W-:-:S13]  /*21a0*/  FSETP.GEU.AND P1, PT, R11, 1, PT ;  /* 0x3f8000000b00780b */ /* 0x000fda0003f2e000 */
[----:B------:R-:W-:-:S05]  /*21b0*/  @!P1 LEA R19, R2, R1, 0x2 ;  /* 0x0000000102139211 */ /* 0x000fca00078e10ff */
[----:B------:R-:W2:Y:S04]  /*21c0*/  @!P1 LDL R15, [R19+0x1e0] ;  /* 0x0001e000130f9983 */ /* 0x000ea80000100800 */
[----:B------:R-:W3:Y:S01]  /*21d0*/  @!P1 LDL R16, [R19+0x140] ;  /* 0x0001400013109983 */ /* 0x000ee20000100800 */
[----:B------:R-:W4:Y:S02]  /*21e0*/  LDC R2, c[0x3][R9+0x8] ;  /* 0x00c0020009027b82 */ /* 0x000f240000000800 */
[----:B----4-:R-:W-:-:S04]  /*21f0*/  IADD3 R2, PT, PT, R2, -0x1, RZ ;  /* 0xffffffff02027810 */ /* 0x010fc80007ffe0ff */
[----:B-1----:R-:W-:Y:S01]  /*2200*/  LEA R13, R2, R1, 0x2 ;  /* 0x00000001020d7211 */ /* 0x002fe200078e10ff */
[----:B--2---:R-:W-:Y:S01]  /*2210*/  @!P1 FFMA R15, R18, -100, R15 ;  /* 0xc2c80000120f9823 */ /* 0x004fe2000000000f */
[----:B---3--:R-:W-:-:S04]  /*2220*/  @!P1 FADD R16, R16, -100 ;  /* 0xc2c8000010109421 */ /* 0x008fc80000000000 */
[----:B------:R1:W-:Y:S04]  /*2230*/  @!P1 STL [R19+0x1e0], R15 ;  /* 0x0001e00f13009387 */ /* 0x0003e80000100800 */
[----:B------:R2:W-:Y:S04]  /*2240*/  @!P1 STL [R19+0x140], R16 ;  /* 0x0001401013009387 */ /* 0x0005e80000100800 */
[----:B------:R-:W3:Y:S04]  /*2250*/  LDL R12, [R13+0xa0] ;  /* 0x0000a0000d0c7983 */ /* 0x000ee80000100800 */
[----:B------:R-:W3:Y:S01]  /*2260*/  LDL R17, [R13] ;  /* 0x000000000d117983 */ /* 0x000ee20000100800 */
[----:B------:R-:W3:Y:S02]  /*2270*/  LDC R21, c[0x3][R8+0x8] ;  /* 0x00c0020008157b82 */ /* 0x000ee40000000800 */
[----:B---3--:R-:W-:-:S05]  /*2280*/  FFMA R12, R12, R21, R17 ;  /* 0x000000150c0c7223 */ /* 0x008fca0000000011 */
[----:B------:R-:W-:-:S13]  /*2290*/  FSETP.GEU.AND P2, PT, R12, 1, PT ;  /* 0x3f8000000c00780b */ /* 0x000fda0003f4e000 */
[----:B------:R-:W-:-:S05]  /*22a0*/  @!P2 IMAD.U32 R18, R2, 0x4, R1 ;  /* 0x000000040212a824 */ /* 0x000fca00078e0001 */
[----:B------:R-:W3:Y:S04]  /*22b0*/  @!P2 LDL R14, [R18+0x1e0] ;  /* 0x0001e000120ea983 */ /* 0x000ee80000100800 */
[----:B------:R-:W4:Y:S01]  /*22c0*/  @!P2 LDL R17, [R18+0x140] ;  /* 0x000140001211a983 */ /* 0x000f220000100800 */
[----:B------:R-:W5:Y:S02]  /*22d0*/  LDC R2, c[0x3][R9+0xc] ;  /* 0x00c0030009027b82 */ /* 0x000f640000000800 */
[----:B-----5:R-:W-:-:S04]  /*22e0*/  IADD3 R2, PT, PT, R2, -0x1, RZ ;  /* 0xffffffff02027810 */ /* 0x020fc80007ffe0ff */
[----:B------:R-:W-:Y:S01]  /*22f0*/  LEA R13, R2, R1, 0x2 ;  /* 0x00000001020d7211 */ /* 0x000fe200078e10ff */
[----:B---3--:R-:W-:Y:S01]  /*2300*/  @!P2 FFMA R14, R21, -100, R14 ;  /* 0xc2c80000150ea823 */ /* 0x008fe2000000000e */
[----:B----4-:R-:W-:-:S04]  /*2310*/  @!P2 FADD R17, R17, -100 ;  /* 0xc2c800001111a421 */ /* 0x010fc80000000000 */
[----:B------:R4:W-:Y:S04]  /*2320*/  @!P2 STL [R18+0x1e0], R14 ;  /* 0x0001e00e1200a387 */ /* 0x0009e80000100800 */
[----:B------:R4:W-:Y:S04]  /*2330*/  @!P2 STL [R18+0x140], R17 ;  /* 0x000140111200a387 */ /* 0x0009e80000100800 */
[----:B-1----:R-:W3:Y:S04]  /*2340*/  LDL R15, [R13+0xa0] ;  /* 0x0000a0000d0f7983 */ /* 0x002ee80000100800 */
[----:B--2---:R-:W3:Y:S01]  /*2350*/  LDL R16, [R13] ;  /* 0x000000000d107983 */ /* 0x004ee20000100800 */
[----:B------:R-:W3:Y:S02]  /*2360*/  LDC R21, c[0x3][R8+0xc] ;  /* 0x00c0030008157b82 */ /* 0x000ee40000000800 */
[----:B---3--:R-:W-:-:S05]  /*2370*/  FFMA R15, R15, R21, R16 ;  /* 0x000000150f0f7223 */ /* 0x008fca0000000010 */
[----:B------:R-:W-:-:S13]  /*2380*/  FSETP.GEU.AND P3, PT, R15, 1, PT ;  /* 0x3f8000000f00780b */ /* 0x000fda0003f6e000 */
[----:B------:R-:W-:-:S05]  /*2390*/  @!P3 LEA R19, R2, R1, 0x2 ;  /* 0x000000010213b211 */ /* 0x000fca00078e10ff */
[----:B------:R-:W2:Y:S04]  /*23a0*/  @!P3 LDL R2, [R19+0x1e0] ;  /* 0x0001e0001302b983 */ /* 0x000ea80000100800 */
[----:B------:R-:W3:Y:S01]  /*23b0*/  @!P3 LDL R16, [R19+0x140] ;  /* 0x000140001310b983 */ /* 0x000ee20000100800 */
[----:B------:R-:W-:Y:S01]  /*23c0*/  FADD R10, R10, -1 ;  /* 0xbf8000000a0a7421 */ /* 0x000fe20000000000 */
[----:B------:R-:W-:Y:S01]  /*23d0*/  UIADD3 UR4, UPT, UPT, UR4, 0x4, URZ ;  /* 0x0000000404047890 */ /* 0x000fe2000fffe0ff */
[----:B------:R-:W-:Y:S01]  /*23e0*/  FADD R12, R12, -1 ;  /* 0xbf8000000c0c7421 */ /* 0x000fe20000000000 */
[----:B------:R-:W-:Y:S02]  /*23f0*/  VIADD R9, R9, 0x10 ;  /* 0x0000001009097836 */ /* 0x000fe40000000000 */
[----:B------:R-:W-:Y:S01]  /*2400*/  @!P0 FFMA R7, R10, -100, R7 ;  /* 0xc2c800000a078823 */ /* 0x000fe20000000007 */
[----:B------:R-:W-:Y:S01]  /*2410*/  FADD R10, R11, -1 ;  /* 0xbf8000000b0a7421 */ /* 0x000fe20000000000 */
[----:B------:R-:W-:Y:S01]  /*2420*/  UISETP.GE.AND UP1, UPT, UR4, UR5, UPT ;  /* 0x000000050400728c */ /* 0x000fe2000bf26270 */
[----:B------:R-:W-:-:S02]  /*2430*/  IADD3 R8, PT, PT, R8, 0x10, RZ ;  /* 0x0000001008087810 */ /* 0x000fc40007ffe0ff */
[----:B------:R-:W-:Y:S01]  /*2440*/  @!P1 FFMA R7, R10, -100, R7 ;  /* 0xc2c800000a079823 */ /* 0x000fe20000000007 */
[----:B------:R-:W-:-:S03]  /*2450*/  FADD R10, R15, -1 ;  /* 0xbf8000000f0a7421 */ /* 0x000fc60000000000 */
[----:B------:R-:W-:-:S04]  /*2460*/  @!P2 FFMA R7, R12, -100, R7 ;  /* 0xc2c800000c07a823 */ /* 0x000fc80000000007 */
[----:B------:R-:W-:Y:S01]  /*2470*/  @!P3 FFMA R7, R10, -100, R7 ;  /* 0xc2c800000a07b823 */ /* 0x000fe20000000007 */
[----:B--2---:R-:W-:Y:S01]  /*2480*/  @!P3 FFMA R2, R21, -100, R2 ;  /* 0xc2c800001502b823 */ /* 0x004fe20000000002 */
[----:B---3--:R-:W-:-:S04]  /*2490*/  @!P3 FADD R16, R16, -100 ;  /* 0xc2c800001010b421 */ /* 0x008fc80000000000 */
[----:B------:R4:W-:Y:S04]  /*24a0*/  @!P3 STL [R19+0x1e0], R2 ;  /* 0x0001e0021300b387 */ /* 0x0009e80000100800 */
[----:B------:R4:W-:Y:S01]  /*24b0*/  @!P3 STL [R19+0x140], R16 ;  /* 0x000140101300b387 */ /* 0x0009e20000100800 */
[----:B------:R-:W-:Y:S05]  /*24c0*/  BRA.U !UP1, `(.L_x_57) ;  /* 0xfffffff909dc7547 */ /* 0x000fea000b83ffff */
.L_x_56:
[----:B0-----:R-:W-:-:S04]  /*24d0*/  UIADD3 UR5, UPT, UPT, -UR4, UR6, URZ ;  /* 0x0000000604057290 */ /* 0x001fc8000fffe1ff */
[----:B------:R-:W-:-:S09]  /*24e0*/  UISETP.GT.AND UP1, UPT, UR5, 0x1, UPT ;  /* 0x000000010500788c */ /* 0x000fd2000bf24270 */
[----:B------:R-:W-:Y:S05]  /*24f0*/  BRA.U !UP1, `(.L_x_58) ;  /* 0x0000000109a47547 */ /* 0x000fea000b800000 */
[----:B----4-:R-:W0:Y:S02]  /*2500*/  LDC R2, c[0x3][R9] ;  /* 0x00c0000009027b82 */ /* 0x010e240000000800 */
[----:B0-----:R-:W-:-:S04]  /*2510*/  IADD3 R2, PT, PT, R2, -0x1, RZ ;  /* 0xffffffff02027810 */ /* 0x001fc80007ffe0ff */
[----:B------:R-:W-:-:S05]  /*2520*/  LEA R10, R2, R1, 0x2 ;  /* 0x00000001020a7211 */ /* 0x000fca00078e10ff */
[----:B---3--:R-:W3:Y:S04]  /*2530*/  LDL R11, [R10+0xa0] ;  /* 0x0000a0000a0b7983 */ /* 0x008ee80000100800 */
[----:B------:R-:W3:Y:S01]  /*2540*/  LDL R12, [R10] ;  /* 0x000000000a0c7983 */ /* 0x000ee20000100800 */
[----:B------:R-:W3:Y:S02]  /*2550*/  LDC R15, c[0x3][R8] ;  /* 0x00c00000080f7b82 */ /* 0x000ee40000000800 */
[----:B---3--:R-:W-:-:S05]  /*2560*/  FFMA R11, R11, R15, R12 ;  /* 0x0000000f0b0b7223 */ /* 0x008fca000000000c */
[----:B------:R-:W-:-:S13]  /*2570*/  FSETP.GEU.AND P0, PT, R11, 1, PT ;  /* 0x3f8000000b00780b */ /* 0x000fda0003f0e000 */
[----:B------:R-:W-:-:S05]  /*2580*/  @!P0 IMAD.U32 R17, R2, 0x4, R1 ;  /* 0x0000000402118824 */ /* 0x000fca00078e0001 */
[----:B------:R-:W3:Y:S04]  /*2590*/  @!P0 LDL R12, [R17+0x1e0] ;  /* 0x0001e000110c8983 */ /* 0x000ee80000100800 */
[----:B------:R-:W4:Y:S01]  /*25a0*/  @!P0 LDL R13, [R17+0x140] ;  /* 0x00014000110d8983 */ /* 0x000f220000100800 */
[----:B------:R-:W0:Y:S02]  /*25b0*/  LDC R2, c[0x3][R9+0x4] ;  /* 0x00c0010009027b82 */ /* 0x000e240000000800 */
[----:B0-----:R-:W-:-:S04]  /*25c0*/  IADD3 R2, PT, PT, R2, -0x1, RZ ;  /* 0xffffffff02027810 */ /* 0x001fc80007ffe0ff */
[----:B------:R-:W-:Y:S01]  /*25d0*/  LEA R10, R2, R1, 0x2 ;  /* 0x00000001020a7211 */ /* 0x000fe200078e10ff */
[----:B---3--:R-:W-:Y:S01]  /*25e0*/  @!P0 FFMA R12, R15, -100, R12 ;  /* 0xc2c800000f0c8823 */ /* 0x008fe2000000000c */
[----:B----4-:R-:W-:-:S04]  /*25f0*/  @!P0 FADD R13, R13, -100 ;  /* 0xc2c800000d0d8421 */ /* 0x010fc80000000000 */
[----:B------:R0:W-:Y:S04]  /*2600*/  @!P0 STL [R17+0x1e0], R12 ;  /* 0x0001e00c11008387 */ /* 0x0001e80000100800 */
        /* <DEDUP_REMOVED lines=9> */
[----:B------:R-:W-:Y:S01]  /*26a0*/  FADD R10, R11, -1 ;  /* 0xbf8000000b0a7421 */ /* 0x000fe20000000000 */
[----:B------:R-:W-:Y:S02]  /*26b0*/  VIADD R9, R9, 0x4 ;  /* 0x0000000409097836 */ /* 0x000fe40000000000 */
[----:B------:R-:W-:Y:S01]  /*26c0*/  FADD R14, R14, -1 ;  /* 0xbf8000000e0e7421 */ /* 0x000fe20000000000 */
[----:B------:R-:W-:Y:S01]  /*26d0*/  IADD3 R8, PT, PT, R8, 0x4, RZ ;  /* 0x0000000408087810 */ /* 0x000fe20007ffe0ff */
[----:B------:R-:W-:Y:S01]  /*26e0*/  @!P0 FFMA R7, R10, -100, R7 ;  /* 0xc2c800000a078823 */ /* 0x000fe20000000007 */
[----:B------:R-:W-:Y:S01]  /*26f0*/  UIADD3 UR4, UPT, UPT, UR4, 0x1, URZ ;  /* 0x0000000104047890 */ /* 0x000fe2000fffe0ff */
[----:B------:R-:W-:Y:S01]  /*2700*/  IADD3 R9, PT, PT, R9, 0x4, RZ ;  /* 0x0000000409097810 */ /* 0x000fe20007ffe0ff */
[----:B------:R-:W-:Y:S01]  /*2710*/  UPLOP3.LUT UP0, UPT, UPT, UPT, UPT, 0x40, 0x4 ;  /* 0x000000000004789c */ /* 0x000fe20003f0e870 */
[----:B------:R-:W-:Y:S01]  /*2720*/  @!P1 FFMA R7, R14, -100, R7 ;  /* 0xc2c800000e079823 */ /* 0x000fe20000000007 */
[----:B------:R-:W-:Y:S01]  /*2730*/  IADD3 R8, PT, PT, R8, 0x4, RZ ;  /* 0x0000000408087810 */ /* 0x000fe20007ffe0ff */
[----:B------:R-:W-:Y:S01]  /*2740*/  UIADD3 UR4, UPT, UPT, UR4, 0x1, URZ ;  /* 0x0000000104047890 */ /* 0x000fe2000fffe0ff */
[----:B--2---:R-:W-:Y:S01]  /*2750*/  @!P1 FFMA R2, R19, -100, R2 ;  /* 0xc2c8000013029823 */ /* 0x004fe20000000002 */
[----:B---3--:R-:W-:-:S04]  /*2760*/  @!P1 FADD R15, R15, -100 ;  /* 0xc2c800000f0f9421 */ /* 0x008fc80000000000 */
[----:B------:R0:W-:Y:S04]  /*2770*/  @!P1 STL [R16+0x1e0], R2 ;  /* 0x0001e00210009387 */ /* 0x0001e80000100800 */
[----:B------:R0:W-:Y:S02]  /*2780*/  @!P1 STL [R16+0x140], R15 ;  /* 0x0001400f10009387 */ /* 0x0001e40000100800 */
.L_x_58:
[----:B------:R-:W-:Y:S01]  /*2790*/  UISETP.LT.OR UP0, UPT, UR4, UR6, UP0 ;  /* 0x000000060400728c */ /* 0x000fe20008701670 */
[----:B------:R-:W-:Y:S08]  /*27a0*/  BSSY.RECONVERGENT B0, `(.L_x_55) ;  /* 0x0000014000007945 */ /* 0x000ff00003800200 */
[----:B------:R-:W-:Y:S05]  /*27b0*/  BRA.U !UP0, `(.L_x_59) ;  /* 0x0000000108487547 */ /* 0x000fea000b800000 */
[----:B0---4-:R-:W0:Y:S02]  /*27c0*/  LDC R2, c[0x3][R9] ;  /* 0x00c0000009027b82 */ /* 0x011e240000000800 */
[----:B0-----:R-:W-:-:S05]  /*27d0*/  VIADD R2, R2, 0xffffffff ;  /* 0xffffffff02027836 */ /* 0x001fca0000000000 */
[----:B------:R-:W-:-:S05]  /*27e0*/  LEA R10, R2, R1, 0x2 ;  /* 0x00000001020a7211 */ /* 0x000fca00078e10ff */
[----:B---3--:R-:W3:Y:S04]  /*27f0*/  LDL R11, [R10+0xa0] ;  /* 0x0000a0000a0b7983 */ /* 0x008ee80000100800 */
[----:B------:R-:W3:Y:S01]  /*2800*/  LDL R12, [R10] ;  /* 0x000000000a0c7983 */ /* 0x000ee20000100800 */
[----:B------:R-:W3:Y:S02]  /*2810*/  LDC R13, c[0x3][R8] ;  /* 0x00c00000080d7b82 */ /* 0x000ee40000000800 */
[----:B---3--:R-:W-:-:S05]  /*2820*/  FFMA R11, R11, R13, R12 ;  /* 0x0000000d0b0b7223 */ /* 0x008fca000000000c */
[----:B------:R-:W-:-:S13]  /*2830*/  FSETP.GEU.AND P0, PT, R11, 1, PT ;  /* 0x3f8000000b00780b */ /* 0x000fda0003f0e000 */
[----:B------:R-:W-:Y:S05]  /*2840*/  @P0 BRA `(.L_x_59) ;  /* 0x0000000000240947 */ /* 0x000fea0003800000 */
[----:B------:R-:W-:-:S05]  /*2850*/  LEA R9, R2, R1, 0x2 ;  /* 0x0000000102097211 */ /* 0x000fca00078e10ff */
[----:B------:R-:W3:Y:S04]  /*2860*/  LDL R2, [R9+0x1e0] ;  /* 0x0001e00009027983 */ /* 0x000ee80000100800 */
[----:B------:R-:W4:Y:S01]  /*2870*/  LDL R8, [R9+0x140] ;  /* 0x0001400009087983 */ /* 0x000f220000100800 */
[----:B------:R-:W-:-:S04]  /*2880*/  FADD R10, R11, -1 ;  /* 0xbf8000000b0a7421 */ /* 0x000fc80000000000 */
[----:B------:R-:W-:Y:S01]  /*2890*/  FFMA R7, R10, -100, R7 ;  /* 0xc2c800000a077823 */ /* 0x000fe20000000007 */
[----:B---3--:R-:W-:Y:S01]  /*28a0*/  FFMA R2, R13, -100, R2 ;  /* 0xc2c800000d027823 */ /* 0x008fe20000000002 */
[----:B----4-:R-:W-:-:S04]  /*28b0*/  FADD R8, R8, -100 ;  /* 0xc2c8000008087421 */ /* 0x010fc80000000000 */
[----:B------:R1:W-:Y:S04]  /*28c0*/  STL [R9+0x1e0], R2 ;  /* 0x0001e00209007387 */ /* 0x0003e80000100800 */
[----:B------:R1:W-:Y:S02]  /*28d0*/  STL [R9+0x140], R8 ;  /* 0x0001400809007387 */ /* 0x0003e40000100800 */
.L_x_59:
[----:B------:R-:W-:Y:S05]  /*28e0*/  BSYNC.RECONVERGENT B0 ;  /* 0x0000000000007941 */ /* 0x000fea0003800200 */
.L_x_55:
[----:B------:R-:W5:Y:S01]  /*28f0*/  LDCU UR4, c[0x3][0x4] ;  /* 0x00c00080ff0477ac */ /* 0x000f620008000800 */
[----:B01--4-:R-:W-:-:S04]  /*2900*/  IADD3 R2, PT, PT, R6, -0x1, RZ ;  /* 0xffffffff06027810 */ /* 0x013fc80007ffe0ff */
[----:B------:R-:W-:Y:S02]  /*2910*/  ISETP.GE.AND P0, PT, R2, RZ, PT ;  /* 0x000000ff0200720c */ /* 0x000fe40003f06270 */
[----:B-----5:R-:W-:-:S11]  /*2920*/  ISETP.LT.AND P1, PT, RZ, UR4, PT ;  /* 0x00000004ff007c0c */ /* 0x020fd6000bf21270 */
[----:B------:R-:W-:Y:S05]  /*2930*/  @!P0 BRA `(.L_x_60) ;  /* 0x0000000000bc8947 */ /* 0x000fea0003800000 */
[----:B------:R-:W0:Y:S01]  /*2940*/  LDCU.64 UR4, c[0x3][URZ] ;  /* 0x00c00000ff0477ac */ /* 0x000e220008000a00 */
[----:B------:R-:W1:Y:S08]  /*2950*/  LDC R9, c[0x3][0x48] ;  /* 0x00c01200ff097b82 */ /* 0x000e700000000800 */
[----:B------:R-:W4:Y:S01]  /*2960*/  LDC R8, c[0x3][0x48] ;  /* 0x00c01200ff087b82 */ /* 0x000f220000000800 */
[----:B0-----:R-:W-:-:S02]  /*2970*/  UIADD3 UR6, UPT, UPT, UR4, -0x1, URZ ;  /* 0xffffffff04067890 */ /* 0x001fc4000fffe0ff */
[----:B------:R-:W-:-:S04]  /*2980*/  UIADD3 UR4, UPT, UPT, UR10, 0x280, URZ ;  /* 0x000002800a047890 */ /* 0x000fc8000fffe0ff */
[----:B------:R-:W-:Y:S02]  /*2990*/  IMAD.U32 R4, RZ, RZ, UR6 ;  /* 0x00000006ff047e24 */ /* 0x000fe4000f8e00ff */
[----:B-1----:R-:W-:Y:S01]  /*29a0*/  FMUL R9, R9, 16777216 ;  /* 0x4b80000009097820 */ /* 0x002fe20000400000 */
[----:B------:R-:W-:Y:S02]  /*29b0*/  ULEA UR4, UR5, UR4, 0x2 ;  /* 0x0000000405047291 */ /* 0x000fe4000f8e10ff */
[----:B------:R-:W-:-:S04]  /*29c0*/  IADD3 R2, PT, PT, R4, -UR5, RZ ;  /* 0x8000000504027c10 */ /* 0x000fc8000fffe0ff */
[----:B------:R-:W-:-:S07]  /*29d0*/  SHF.L.U32 R2, R2, 0x2, RZ ;  /* 0x0000000202027819 */ /* 0x000fce00000006ff */
.L_x_61:
[----:B0-----:R-:W-:-:S05]  /*29e0*/  IADD3 R14, PT, PT, R1, R2, RZ ;  /* 0x00000002010e7210 */ /* 0x001fca0007ffe0ff */
[----:B------:R-:W4:Y:S04]  /*29f0*/  LDL R16, [R14+0x1e0] ;  /* 0x0001e0000e107983 */ /* 0x000f280000100800 */
[----:B---3--:R-:W4:Y:S04]  /*2a00*/  LDL R11, [R14+0x140] ;  /* 0x000140000e0b7983 */ /* 0x008f280000100800 */
[----:B------:R-:W3:Y:S01]  /*2a10*/  LDL R10, [R14] ;  /* 0x000000000e0a7983 */ /* 0x000ee20000100800 */
[----:B----4-:R-:W-:-:S05]  /*2a20*/  FFMA R11, R16, R8, R11 ;  /* 0x00000008100b7223 */ /* 0x010fca000000000b */
[----:B------:R0:W-:Y:S04]  /*2a30*/  STL [R14+0x140], R11 ;  /* 0x0001400b0e007387 */ /* 0x0001e80000100800 */
[----:B------:R-:W4:Y:S01]  /*2a40*/  LDL R13, [R2+UR4] ;  /* 0x00000004020d7983 */ /* 0x000f220008100800 */
[----:B------:R-:W-:-:S05]  /*2a50*/  VIADD R17, R6, 0xffffffff ;  /* 0xffffffff06117836 */ /* 0x000fca0000000000 */
[----:B------:R-:W-:Y:S01]  /*2a60*/  ISETP.GE.AND P2, PT, R17, 0x1, PT ;  /* 0x000000011100780c */ /* 0x000fe20003f46270 */
[----:B---3--:R-:W-:Y:S01]  /*2a70*/  FMUL R10, R11, -R10 ;  /* 0x8000000a0b0a7220 */ /* 0x008fe20000400000 */
[----:B------:R-:W-:-:S11]  /*2a80*/  IADD3 R6, PT, PT, R6, -0x2, RZ ;  /* 0xfffffffe06067810 */ /* 0x000fd60007ffe0ff */
[----:B0-----:R-:W-:Y:S01]  /*2a90*/  @P2 LEA R14, R6, R1, 0x2 ;  /* 0x00000001060e2211 */ /* 0x001fe200078e10ff */
[----:B----4-:R-:W-:-:S05]  /*2aa0*/  FFMA R13, R13, R8, 1 ;  /* 0x3f8000000d0d7423 */ /* 0x010fca0000000008 */
[----:B------:R-:W-:-:S13]  /*2ab0*/  FSETP.GEU.AND P0, PT, |R13|, 1.175494350822287508e-38, PT ;  /* 0x008000000d00780b */ /* 0x000fda0003f0e200 */
[----:B------:R-:W-:-:S06]  /*2ac0*/  @!P0 FMUL R13, R13, 16777216 ;  /* 0x4b8000000d0d8820 */ /* 0x000fcc0000400000 */
[----:B------:R-:W0:Y:S01]  /*2ad0*/  MUFU.RCP R13, R13 ;  /* 0x0000000d000d7308 */ /* 0x000e220000001000 */
[----:B------:R-:W-:-:S05]  /*2ae0*/  FSEL R12, R9, R8, !P0 ;  /* 0x00000008090c7208 */ /* 0x000fca0004000000 */
[----:B0-----:R-:W-:-:S04]  /*2af0*/  FMUL R15, R13, R12 ;  /* 0x0000000c0d0f7220 */ /* 0x001fc80000400000 */
[----:B------:R-:W-:-:S05]  /*2b00*/  FMUL R15, R10, R15 ;  /* 0x0000000f0a0f7220 */ /* 0x000fca0000400000 */
[----:B------:R0:W-:Y:S04]  /*2b10*/  STL [R2+UR4], R15 ;  /* 0x0000000f02007987 */ /* 0x0001e80008100804 */
[----:B------:R-:W3:Y:S04]  /*2b20*/  @P2 LDL R10, [R14+0x1e0] ;  /* 0x0001e0000e0a2983 */ /* 0x000ee80000100800 */
[----:B------:R-:W4:Y:S01]  /*2b30*/  @P2 LDL R13, [R14+0x140] ;  /* 0x000140000e0d2983 */ /* 0x000f220000100800 */
[----:B------:R-:W-:Y:S01]  /*2b40*/  @P2 FFMA R12, R15, R8, 1 ;  /* 0x3f8000000f0c2423 */ /* 0x000fe20000000008 */
[----:B------:R-:W-:-:S04]  /*2b50*/  PLOP3.LUT P0, PT, PT, PT, PT, 0x80, 0x8 ;  /* 0x000000000008781c */ /* 0x000fc80003f0f070 */
[----:B------:R-:W-:-:S04]  /*2b60*/  @P2 FSETP.GEU.AND P3, PT, |R12|, 1.175494350822287508e-38, PT ;  /* 0x008000000c00280b */ /* 0x000fc80003f6e200 */
[----:B------:R-:W-:-:S13]  /*2b70*/  @P2 PLOP3.LUT P0, PT, P3, PT, PT, 0x80, 0x8 ;  /* 0x000000000008281c */ /* 0x000fda0001f0f070 */
[----:B------:R-:W-:-:S06]  /*2b80*/  @!P0 FMUL R12, R12, 16777216 ;  /* 0x4b8000000c0c8820 */ /* 0x000fcc0000400000 */
[----:B------:R-:W4:Y:S01]  /*2b90*/  @P2 MUFU.RCP R12, R12 ;  /* 0x0000000c000c2308 */ /* 0x000f220000001000 */
[----:B------:R-:W-:Y:S01]  /*2ba0*/  @!P0 FMUL R11, R11, 16777216 ;  /* 0x4b8000000b0b8820 */ /* 0x000fe20000400000 */
[----:B------:R-:W-:Y:S01]  /*2bb0*/  ISETP.GT.AND P0, PT, R6, -0x1, PT ;  /* 0xffffffff0600780c */ /* 0x000fe20003f04270 */
[----:B0-----:R-:W-:Y:S01]  /*2bc0*/  VIADD R2, R2, 0xfffffffc ;  /* 0xfffffffc02027836 */ /* 0x001fe20000000000 */
[----:B------:R-:W-:Y:S01]  /*2bd0*/  MOV R6, R17 ;  /* 0x0000001100067202 */ /* 0x000fe20000000f00 */
[----:B---3--:R-:W-:Y:S01]  /*2be0*/  @P2 FADD R10, R16, R10 ;  /* 0x0000000a100a2221 */ /* 0x008fe20000000000 */
[----:B----4-:R-:W-:-:S04]  /*2bf0*/  @P2 FFMA R13, R12, R11, R13 ;  /* 0x0000000b0c0d2223 */ /* 0x010fc8000000000d */
[----:B------:R0:W-:Y:S04]  /*2c00*/  @P2 STL [R14+0x1e0], R10 ;  /* 0x0001e00a0e002387 */ /* 0x0001e80000100800 */
[----:B------:R0:W-:Y:S01]  /*2c10*/  @P2 STL [R14+0x140], R13 ;  /* 0x0001400d0e002387 */ /* 0x0001e20000100800 */
[----:B------:R-:W-:Y:S05]  /*2c20*/  @P0 BRA `(.L_x_61) ;  /* 0xfffffffc006c0947 */ /* 0x000fea000383ffff */
.L_x_60:
[----:B------:R-:W-:Y:S01]  /*2c30*/  @!P1 MOV R6, 0x3f800000 ;  /* 0x3f80000000069802 */ /* 0x000fe20000000f00 */
[----:B------:R-:W-:Y:S06]  /*2c40*/  @!P1 BRA `(.L_x_62) ;  /* 0x0000000000989947 */ /* 0x000fec0003800000 */
[----:B------:R-:W-:Y:S01]  /*2c50*/  HFMA2 R9, -RZ, RZ, 0, 0 ;  /* 0x00000000ff097431 */ /* 0x000fe200000001ff */
[----:B------:R-:W-:Y:S01]  /*2c60*/  IADD3 R8, PT, PT, R1, 0x280, RZ ;  /* 0x0000028001087810 */ /* 0x000fe20007ffe0ff */
[----:B------:R-:W-:-:S07]  /*2c70*/  IMAD.MOV.U32 R6, RZ, RZ, 0x3f800000 ;  /* 0x3f800000ff067424 */ /* 0x000fce00078e00ff */
.L_x_65:
[----:B----4-:R-:W4:Y:S01]  /*2c80*/  LDL R2, [R8] ;  /* 0x0000000008027983 */ /* 0x010f220000100800 */
[----:B------:R-:W4:Y:S01]  /*2c90*/  LDCU UR4, c[0x3][0x48] ;  /* 0x00c00900ff0477ac */ /* 0x000f220008000800 */
[----:B01----:R-:W-:Y:S01]  /*2ca0*/  MOV R10, 0x1 ;  /* 0x00000001000a7802 */ /* 0x003fe20000000f00 */
[----:B------:R-:W-:Y:S01]  /*2cb0*/  BSSY.RECONVERGENT B0, `(.L_x_63) ;  /* 0x000001c000007945 */ /* 0x000fe20003800200 */
[----:B------:R-:W-:Y:S01]  /*2cc0*/  IADD3 R9, PT, PT, R9, 0x1, RZ ;  /* 0x0000000109097810 */ /* 0x000fe20007ffe0ff */
[----:B----4-:R-:W-:Y:S01]  /*2cd0*/  FMUL R2, R2, UR4 ;  /* 0x0000000402027c20 */ /* 0x010fe20008400000 */
[----:B------:R-:W0:Y:S03]  /*2ce0*/  LDCU UR4, c[0x3][0x4] ;  /* 0x00c00080ff0477ac */ /* 0x000e260008000800 */
[----:B------:R-:W1:Y:S02]  /*2cf0*/  F2F.F64.F32 R12, R2 ;  /* 0x00000002000c7310 */ /* 0x000e640000201800 */
[----:B-1----:R-:W-:Y:S01]  /*2d00*/  DADD R12, R12, 1 ;  /* 0x3ff000000c0c7429 */ /* 0x002fe20000000000 */
[----:B0-----:R-:W-:-:S05]  /*2d10*/  ISETP.GE.AND P2, PT, R9, UR4, PT ;  /* 0x0000000409007c0c */ /* 0x001fca000bf46270 */
[----:B---3--:R-:W0:Y:S02]  /*2d20*/  MUFU.RCP64H R11, R13 ;  /* 0x0000000d000b7308 */ /* 0x008e240000001800 */
[----:B0-----:R-:W-:-:S08]  /*2d30*/  DFMA R14, -R12, R10, 1 ;  /* 0x3ff000000c0e742b */ /* 0x001fd0000000010a */
[----:B------:R-:W-:-:S08]  /*2d40*/  DFMA R14, R14, R14, R14 ;  /* 0x0000000e0e0e722b */ /* 0x000fd0000000000e */
[----:B------:R-:W-:Y:S02]  /*2d50*/  DFMA R10, R10, R14, R10 ;  /* 0x0000000e0a0a722b */ /* 0x000fe4000000000a */
[----:B------:R-:W0:Y:S06]  /*2d60*/  F2F.F64.F32 R14, R6 ;  /* 0x00000006000e7310 */ /* 0x000e2c0000201800 */
[----:B------:R-:W-:-:S08]  /*2d70*/  DFMA R16, -R12, R10, 1 ;  /* 0x3ff000000c10742b */ /* 0x000fd0000000010a */
[----:B------:R-:W-:Y:S01]  /*2d80*/  DFMA R10, R10, R16, R10 ;  /* 0x000000100a0a722b */ /* 0x000fe2000000000a */
[----:B0-----:R-:W-:-:S07]  /*2d90*/  FSETP.GEU.AND P3, PT, |R15|, 6.5827683646048100446e-37, PT ;  /* 0x036000000f00780b */ /* 0x001fce0003f6e200 */
[----:B------:R-:W-:-:S08]  /*2da0*/  DMUL R16, R14, R10 ;  /* 0x0000000a0e107228 */ /* 0x000fd00000000000 */
[----:B--2---:R-:W-:-:S08]  /*2db0*/  DFMA R18, -R12, R16, R14 ;  /* 0x000000100c12722b */ /* 0x004fd0000000010e */
[----:B------:R-:W-:-:S10]  /*2dc0*/  DFMA R10, R10, R18, R16 ;  /* 0x000000120a0a722b */ /* 0x000fd40000000010 */
[----:B------:R-:W-:-:S05]  /*2dd0*/  FFMA R2, RZ, R13, R11 ;  /* 0x0000000dff027223 */ /* 0x000fca000000000b */
[----:B------:R-:W-:-:S13]  /*2de0*/  FSETP.GT.AND P0, PT, |R2|, 1.469367938527859385e-39, PT ;  /* 0x001000000200780b */ /* 0x000fda0003f04200 */
[----:B------:R-:W-:Y:S05]  /*2df0*/  @P0 BRA P3, `(.L_x_64) ;  /* 0x00000000001c0947 */ /* 0x000fea0001800000 */
[----:B------:R-:W-:Y:S01]  /*2e00*/  IMAD.MOV.U32 R11, RZ, RZ, R15 ;  /* 0x000000ffff0b7224 */ /* 0x000fe200078e000f */
[----:B------:R-:W-:Y:S02]  /*2e10*/  MOV R10, R14 ;  /* 0x0000000e000a7202 */ /* 0x000fe40000000f00 */
[----:B------:R-:W-:Y:S02]  /*2e20*/  MOV R15, R13 ;  /* 0x0000000d000f7202 */ /* 0x000fe40000000f00 */
[----:B------:R-:W-:-:S07]  /*2e30*/  MOV R2, 0x2e50 ;  /* 0x00002e5000027802 */ /* 0x000fce0000000f00 */
[----:B------:R-:W-:Y:S05]  /*2e40*/  CALL.REL.NOINC `($__internal_2_$__cuda_sm20_div_rn_f64_full) ;  /* 0x0000001400387944 */ /* 0x000fea0003c00000 */
[----:B------:R-:W-:Y:S02]  /*2e50*/  MOV R10, R20 ;  /* 0x00000014000a7202 */ /* 0x000fe40000000f00 */
[----:B------:R-:W-:-:S07]  /*2e60*/  MOV R11, R21 ;  /* 0x00000015000b7202 */ /* 0x000fce0000000f00 */
.L_x_64:
[----:B------:R-:W-:Y:S05]  /*2e70*/  BSYNC.RECONVERGENT B0 ;  /* 0x0000000000007941 */ /* 0x000fea0003800200 */
.L_x_63:
[----:B------:R1:W4:Y:S01]  /*2e80*/  F2F.F32.F64 R6, R10 ;  /* 0x0000000a00067310 */ /* 0x0003220000301000 */
[----:B------:R-:W-:Y:S01]  /*2e90*/  VIADD R8, R8, 0x4 ;  /* 0x0000000408087836 */ /* 0x000fe20000000000 */
[----:B------:R-:W-:Y:S06]  /*2ea0*/  @!P2 BRA `(.L_x_65) ;  /* 0xfffffffc0074a947 */ /* 0x000fec000383ffff */
.L_x_62:
[----:B----4-:R-:W-:Y:S01]  /*2eb0*/  FMUL R7, R6, R7 ;  /* 0x0000000706077220 */ /* 0x010fe20000400000 */
[----:B------:R-:W-:Y:S06]  /*2ec0*/  @!P1 BRA `(.L_x_66) ;  /* 0x0000000000a09947 */ /* 0x000fec0003800000 */
[----:B------:R-:W4:Y:S01]  /*2ed0*/  LDCU UR4, c[0x3][0x48] ;  /* 0x00c00900ff0477ac */ /* 0x000f220008000800 */
[----:B------:R-:W-:Y:S01]  /*2ee0*/  HFMA2 R25, -RZ, RZ, 0, 0 ;  /* 0x00000000ff197431 */ /* 0x000fe200000001ff */
[----:B------:R-:W-:Y:S01]  /*2ef0*/  IADD3 R24, PT, PT, R1, 0x280, RZ ;  /* 0x0000028001187810 */ /* 0x000fe20007ffe0ff */
[----:B----4-:R-:W-:-:S06]  /*2f00*/  FMUL R8, R7, -UR4 ;  /* 0x8000000407087c20 */ /* 0x010fcc0008400000 */
[----:B------:R-:W4:Y:S02]  /*2f10*/  F2F.F64.F32 R8, R8 ;  /* 0x0000000800087310 */ /* 0x000f240000201800 */
.L_x_69:
[----:B------:R-:W5:Y:S01]  /*2f20*/  LDL R2, [R24] ;  /* 0x0000000018027983 */ /* 0x000f620000100800 */
[----:B------:R-:W5:Y:S01]  /*2f30*/  LDCU UR4, c[0x3][0x48] ;  /* 0x00c00900ff0477ac */ /* 0x000f620008000800 */
[----:B01----:R-:W-:Y:S01]  /*2f40*/  MOV R10, 0x1 ;  /* 0x00000001000a7802 */ /* 0x003fe20000000f00 */
[----:B------:R-:W-:Y:S01]  /*2f50*/  VIADD R25, R25, 0x1 ;  /* 0x0000000119197836 */ /* 0x000fe20000000000 */
[----:B----4-:R-:W-:Y:S01]  /*2f60*/  FSETP.GEU.AND P2, PT, |R9|, 6.5827683646048100446e-37, PT ;  /* 0x036000000900780b */ /* 0x010fe20003f4e200 */
[----:B------:R-:W-:Y:S01]  /*2f70*/  BSSY.RECONVERGENT B0, `(.L_x_67) ;  /* 0x0000019000007945 */ /* 0x000fe20003800200 */
[----:B-----5:R-:W-:Y:S01]  /*2f80*/  FMUL R2, R2, UR4 ;  /* 0x0000000402027c20 */ /* 0x020fe20008400000 */
[----:B------:R-:W0:Y:S03]  /*2f90*/  LDCU UR4, c[0x3][0x4] ;  /* 0x00c00080ff0477ac */ /* 0x000e260008000800 */
[----:B------:R-:W1:Y:S02]  /*2fa0*/  F2F.F64.F32 R12, R2 ;  /* 0x00000002000c7310 */ /* 0x000e640000201800 */
[----:B-1----:R-:W-:Y:S01]  /*2fb0*/  DADD R12, R12, 1 ;  /* 0x3ff000000c0c7429 */ /* 0x002fe20000000000 */
[----:B0-----:R-:W-:-:S05]  /*2fc0*/  ISETP.GE.AND P1, PT, R25, UR4, PT ;  /* 0x0000000419007c0c */ /* 0x001fca000bf26270 */
[----:B---3--:R-:W0:Y:S02]  /*2fd0*/  MUFU.RCP64H R11, R13 ;  /* 0x0000000d000b7308 */ /* 0x008e240000001800 */
[----:B0-----:R-:W-:-:S08]  /*2fe0*/  DFMA R14, -R12, R10, 1 ;  /* 0x3ff000000c0e742b */ /* 0x001fd0000000010a */
[----:B------:R-:W-:-:S08]  /*2ff0*/  DFMA R14, R14, R14, R14 ;  /* 0x0000000e0e0e722b */ /* 0x000fd0000000000e */
[----:B------:R-:W-:-:S08]  /*3000*/  DFMA R14, R10, R14, R10 ;  /* 0x0000000e0a0e722b */ /* 0x000fd0000000000a */
[----:B------:R-:W-:-:S08]  /*3010*/  DFMA R10, -R12, R14, 1 ;  /* 0x3ff000000c0a742b */ /* 0x000fd0000000010e */
[----:B------:R-:W-:-:S08]  /*3020*/  DFMA R10, R14, R10, R14 ;  /* 0x0000000a0e0a722b */ /* 0x000fd0000000000e */
[----:B------:R-:W-:-:S08]  /*3030*/  DMUL R14, R8, R10 ;  /* 0x0000000a080e7228 */ /* 0x000fd00000000000 */
[----:B------:R-:W-:-:S08]  /*3040*/  DFMA R16, -R12, R14, R8 ;  /* 0x0000000e0c10722b */ /* 0x000fd00000000108 */
[----:B------:R-:W-:-:S10]  /*3050*/  DFMA R10, R10, R16, R14 ;  /* 0x000000100a0a722b */ /* 0x000fd4000000000e */
[----:B------:R-:W-:-:S05]  /*3060*/  FFMA R2, RZ, R13, R11 ;  /* 0x0000000dff027223 */ /* 0x000fca000000000b */
[----:B------:R-:W-:-:S13]  /*3070*/  FSETP.GT.AND P0, PT, |R2|, 1.469367938527859385e-39, PT ;  /* 0x001000000200780b */ /* 0x000fda0003f04200 */
[----:B------:R-:W-:Y:S05]  /*3080*/  @P0 BRA P2, `(.L_x_68) ;  /* 0x00000000001c0947 */ /* 0x000fea0001000000 */
[----:B------:R-:W-:Y:S02]  /*3090*/  MOV R15, R13 ;  /* 0x0000000d000f7202 */ /* 0x000fe40000000f00 */
[----:B------:R-:W-:Y:S02]  /*30a0*/  MOV R10, R8 ;  /* 0x00000008000a7202 */ /* 0x000fe40000000f00 */
[----:B------:R-:W-:Y:S02]  /*30b0*/  MOV R11, R9 ;  /* 0x00000009000b7202 */ /* 0x000fe40000000f00 */
[----:B------:R-:W-:-:S07]  /*30c0*/  MOV R2, 0x30e0 ;  /* 0x000030e000027802 */ /* 0x000fce0000000f00 */
[----:B--2---:R-:W-:Y:S05]  /*30d0*/  CALL.REL.NOINC `($__internal_2_$__cuda_sm20_div_rn_f64_full) ;  /* 0x0000001000947944 */ /* 0x004fea0003c00000 */
[----:B------:R-:W-:Y:S01]  /*30e0*/  IMAD.MOV.U32 R10, RZ, RZ, R20 ;  /* 0x000000ffff0a7224 */ /* 0x000fe200078e0014 */
[----:B------:R-:W-:-:S07]  /*30f0*/  MOV R11, R21 ;  /* 0x00000015000b7202 */ /* 0x000fce0000000f00 */
.L_x_68:
[----:B------:R-:W-:Y:S05]  /*3100*/  BSYNC.RECONVERGENT B0 ;  /* 0x0000000000007941 */ /* 0x000fea0003800200 */
.L_x_67:
[----:B------:R-:W0:Y:S02]  /*3110*/  F2F.F32.F64 R11, R10 ;  /* 0x0000000a000b7310 */ /* 0x000e240000301000 */
[----:B0-----:R0:W-:Y:S02]  /*3120*/  STL [R24], R11 ;  /* 0x0000000b18007387 */ /* 0x0011e40000100800 */
[----:B0-----:R-:W-:Y:S01]  /*3130*/  IADD3 R24, PT, PT, R24, 0x4, RZ ;  /* 0x0000000418187810 */ /* 0x001fe20007ffe0ff */
[----:B------:R-:W-:Y:S06]  /*3140*/  @!P1 BRA `(.L_x_69) ;  /* 0xfffffffc00749947 */ /* 0x000fec000383ffff */
.L_x_66:
[----:B------:R-:W4:Y:S02]  /*3150*/  LDC.64 R8, c[0x3][RZ] ;  /* 0x00c00000ff087b82 */ /* 0x000f240000000a00 */
[----:B----4-:R-:W-:-:S13]  /*3160*/  ISETP.GE.AND P0, PT, R9, R8, PT ;  /* 0x000000080900720c */ /* 0x010fda0003f06270 */
[----:B------:R-:W-:Y:S05]  /*3170*/  @P0 BRA `(.L_x_70) ;  /* 0x0000000000a80947 */ /* 0x000fea0003800000 */
[----:B------:R-:W-:Y:S01]  /*3180*/  IADD3 R2, PT, PT, R8, -R9, RZ ;  /* 0x8000000908027210 */ /* 0x000fe20007ffe0ff */
[----:B------:R-:W4:Y:S01]  /*3190*/  LDCU UR4, c[0x3][0x4] ;  /* 0x00c00080ff0477ac */ /* 0x000f220008000800 */
[----:B------:R-:W-:Y:S02]  /*31a0*/  PLOP3.LUT P0, PT, PT, PT, PT, 0x80, 0x8 ;  /* 0x000000000008781c */ /* 0x000fe40003f0f070 */
[----:B------:R-:W-:Y:S01]  /*31b0*/  ISETP.GT.AND P1, PT, R2, 0x3, PT ;  /* 0x000000030200780c */ /* 0x000fe20003f24270 */
[----:B------:R-:W-:-:S04]  /*31c0*/  VIADD R2, R1, 0x280 ;  /* 0x0000028001027836 */ /* 0x000fc80000000000 */
[----:B------:R-:W-:-:S08]  /*31d0*/  IMAD R2, R9, 0x4, R2 ;  /* 0x0000000409027824 */ /* 0x000fd000078e0202 */
[----:B------:R-:W-:Y:S05]  /*31e0*/  @!P1 BRA `(.L_x_71) ;  /* 0x0000000000489947 */ /* 0x000fea0003800000 */
[----:B------:R-:W-:Y:S02]  /*31f0*/  PLOP3.LUT P0, PT, PT, PT, PT, 0x8, 0x80 ;  /* 0x000000000080781c */ /* 0x000fe40003f0e170 */
[----:B01----:R-:W-:-:S11]  /*3200*/  IADD3 R10, PT, PT, R8, -0x3, RZ ;  /* 0xfffffffd080a7810 */ /* 0x003fd60007ffe0ff */
.L_x_72:
[----:B---3--:R-:W3:Y:S04]  /*3210*/  LDL R11, [R2] ;  /* 0x00000000020b7983 */ /* 0x008ee80000100800 */
[----:B------:R-:W5:Y:S04]  /*3220*/  LDL R13, [R2+0x4] ;  /* 0x00000400020d7983 */ /* 0x000f680000100800 */
[----:B------:R-:W2:Y:S04]  /*3230*/  LDL R15, [R2+0x8] ;  /* 0x00000800020f7983 */ /* 0x000ea80000100800 */
[----:B------:R-:W2:Y:S01]  /*3240*/  LDL R17, [R2+0xc] ;  /* 0x00000c0002117983 */ /* 0x000ea20000100800 */
[----:B----4-:R-:W-:-:S06]  /*3250*/  UIADD3 UR4, UPT, UPT, UR4, 0x4, URZ ;  /* 0x0000000404047890 */ /* 0x010fcc000fffe0ff */
[----:B------:R-:W-:Y:S01]  /*3260*/  ISETP.LE.AND P1, PT, R10, UR4, PT ;  /* 0x000000040a007c0c */ /* 0x000fe2000bf23270 */
[-C--:B---3--:R-:W-:Y:S01]  /*3270*/  FMUL R11, R11, R6.reuse ;  /* 0x000000060b0b7220 */ /* 0x088fe20000400000 */
[----:B-----5:R-:W-:-:S04]  /*3280*/  FMUL R13, R13, R6 ;  /* 0x000000060d0d7220 */ /* 0x020fc80000400000 */
[----:B------:R-:W-:Y:S01]  /*3290*/  STL [R2], R11 ;  /* 0x0000000b02007387 */ /* 0x000fe20000100800 */
[----:B--2---:R-:W-:-:S03]  /*32a0*/  FMUL R15, R15, R6 ;  /* 0x000000060f0f7220 */ /* 0x004fc60000400000 */
[----:B------:R-:W-:Y:S01]  /*32b0*/  STL [R2+0x4], R13 ;  /* 0x0000040d02007387 */ /* 0x000fe20000100800 */
[----:B------:R-:W-:-:S03]  /*32c0*/  FMUL R17, R17, R6 ;  /* 0x0000000611117220 */ /* 0x000fc60000400000 */
[----:B------:R-:W-:Y:S04]  /*32d0*/  STL [R2+0x8], R15 ;  /* 0x0000080f02007387 */ /* 0x000fe80000100800 */
[----:B------:R0:W-:Y:S02]  /*32e0*/  STL [R2+0xc], R17 ;  /* 0x00000c1102007387 */ /* 0x0001e40000100800 */
[----:B0-----:R-:W-:Y:S01]  /*32f0*/  IADD3 R2, PT, PT, R2, 0x10, RZ ;  /* 0x0000001002027810 */ /* 0x001fe20007ffe0ff */
[----:B------:R-:W-:Y:S06]  /*3300*/  @!P1 BRA `(.L_x_72) ;  /* 0xfffffffc00c09947 */ /* 0x000fec000383ffff */
.L_x_71:
[----:B01--4-:R-:W-:-:S04]  /*3310*/  IADD3 R10, PT, PT, R8, -UR4, RZ ;  /* 0x80000004080a7c10 */ /* 0x013fc8000fffe0ff */
[----:B------:R-:W-:-:S13]  /*3320*/  ISETP.GT.AND P1, PT, R10, 0x1, PT ;  /* 0x000000010a00780c */ /* 0x000fda0003f24270 */
[----:B------:R-:W-:Y:S05]  /*3330*/  @!P1 BRA `(.L_x_73) ;  /* 0x0000000000249947 */ /* 0x000fea0003800000 */
[----:B---3--:R-:W3:Y:S04]  /*3340*/  LDL R11, [R2] ;  /* 0x00000000020b7983 */ /* 0x008ee80000100800 */
[----:B------:R-:W4:Y:S01]  /*3350*/  LDL R13, [R2+0x4] ;  /* 0x00000400020d7983 */ /* 0x000f220000100800 */
[----:B------:R-:W-:Y:S01]  /*3360*/  PLOP3.LUT P0, PT, PT, PT, PT, 0x8, 0x80 ;  /* 0x000000000080781c */ /* 0x000fe20003f0e170 */
[----:B------:R-:W-:Y:S01]  /*3370*/  UIADD3 UR4, UPT, UPT, UR4, 0x2, URZ ;  /* 0x0000000204047890 */ /* 0x000fe2000fffe0ff */
[-C--:B---3--:R-:W-:Y:S01]  /*3380*/  FMUL R11, R11, R6.reuse ;  /* 0x000000060b0b7220 */ /* 0x088fe20000400000 */
[----:B----4-:R-:W-:-:S04]  /*3390*/  FMUL R13, R13, R6 ;  /* 0x000000060d0d7220 */ /* 0x010fc80000400000 */
[----:B------:R-:W-:Y:S04]  /*33a0*/  STL [R2], R11 ;  /* 0x0000000b02007387 */ /* 0x000fe80000100800 */
[----:B------:R0:W-:Y:S02]  /*33b0*/  STL [R2+0x4], R13 ;  /* 0x0000040d02007387 */ /* 0x0001e40000100800 */
[----:B0-----:R-:W-:-:S07]  /*33c0*/  VIADD R2, R2, 0x8 ;  /* 0x0000000802027836 */ /* 0x001fce0000000000 */
.L_x_73:
[----:B------:R-:W-:-:S13]  /*33d0*/  ISETP.GT.OR P0, PT, R8, UR4, P0 ;  /* 0x0000000408007c0c */ /* 0x000fda0008704670 */
[----:B------:R-:W-:Y:S05]  /*33e0*/  @!P0 BRA `(.L_x_70) ;  /* 0x00000000000c8947 */ /* 0x000fea0003800000 */
[----:B---3--:R-:W3:Y:S02]  /*33f0*/  LDL R11, [R2] ;  /* 0x00000000020b7983 */ /* 0x008ee40000100800 */
[----:B---3--:R-:W-:-:S05]  /*3400*/  FMUL R11, R11, R6 ;  /* 0x000000060b0b7220 */ /* 0x008fca0000400000 */
[----:B------:R4:W-:Y:S02]  /*3410*/  STL [R2], R11 ;  /* 0x0000000b02007387 */ /* 0x0009e40000100800 */
.L_x_70:
[----:B01-34-:R-:W0:Y:S01]  /*3420*/  LDC.64 R10, c[0x0][0x380] ;  /* 0x0000e000ff0a7b82 */ /* 0x01be220000000a00 */
[----:B------:R-:W-:-:S04]  /*3430*/  IADD3 R2, PT, PT, R9, -0x1, RZ ;  /* 0xffffffff09027810 */ /* 0x000fc80007ffe0ff */
[----:B------:R-:W-:Y:S01]  /*3440*/  ISETP.GE.AND P0, PT, R2, RZ, PT ;  /* 0x000000ff0200720c */ /* 0x000fe20003f06270 */
[----:B0-----:R-:W-:-:S05]  /*3450*/  IMAD.WIDE R10, R0, 0x4, R10 ;  /* 0x00000004000a7825 */ /* 0x001fca00078e020a */
[----:B------:R0:W-:Y:S07]  /*3460*/  STG.E desc[UR8][R10.64], R7 ;  /* 0x000000070a007986 */ /* 0x0001ee000c101908 */
[----:B------:R-:W-:Y:S05]  /*3470*/  @!P0 BRA `(.L_x_74) ;  /* 0x0000000c00888947 */ /* 0x000fea0003800000 */
[----:B0-----:R-:W-:Y:S01]  /*3480*/  MOV R7, R2 ;  /* 0x0000000200077202 */ /* 0x001fe20000000f00 */
[----:B------:R-:W-:Y:S01]  /*3490*/  IMAD R2, R8, R9, RZ ;  /* 0x0000000908027224 */ /* 0x000fe200078e02ff */
[----:B------:R-:W-:-:S03]  /*34a0*/  IADD3 R6, PT, PT, -R9, RZ, RZ ;  /* 0x000000ff09067210 */ /* 0x000fc60007ffe1ff */
[----:B------:R-:W-:-:S07]  /*34b0*/  IMAD R8, R7, R8, RZ ;  /* 0x0000000807087224 */ /* 0x000fce00078e02ff */
.L_x_82:
[----:B------:R-:W-:Y:S01]  /*34c0*/  ISETP.GT.AND P0, PT, R4, R7, PT ;  /* 0x000000070400720c */ /* 0x000fe20003f04270 */
[----:B------:R-:W-:-:S12]  /*34d0*/  BSSY.RECONVERGENT B0, `(.L_x_75) ;  /* 0x00000d5000007945 */ /* 0x000fd80003800200 */
[----:B01----:R-:W-:Y:S05]  /*34e0*/  @!P0 BRA `(.L_x_76) ;  /* 0x0000000c004c8947 */ /* 0x003fea0003800000 */
[----:B------:R-:W-:Y:S01]  /*34f0*/  IMAD.IADD R9, R4, 0x1, -R7 ;  /* 0x0000000104097824 */ /* 0x000fe200078e0a07 */
[----:B------:R-:W-:Y:S01]  /*3500*/  IADD3 R13, PT, PT, R1, 0x280, RZ ;  /* 0x00000280010d7810 */ /* 0x000fe20007ffe0ff */
[----:B------:R-:W-:Y:S01]  /*3510*/  BSSY.RECONVERGENT B1, `(.L_x_77) ;  /* 0x0000071000017945 */ /* 0x000fe20003800200 */
[----:B------:R-:W-:Y:S01]  /*3520*/  HFMA2 R20, -RZ, RZ, 0, 0 ;  /* 0x00000000ff147431 */ /* 0x000fe200000001ff */
[----:B------:R-:W-:Y:S01]  /*3530*/  PLOP3.LUT P0, PT, PT, PT, PT, 0x80, 0x8 ;  /* 0x000000000008781c */ /* 0x000fe20003f0f070 */
[----:B------:R-:W-:Y:S01]  /*3540*/  IMAD.MOV.U32 R14, RZ, RZ, R4 ;  /* 0x000000ffff0e7224 */ /* 0x000fe200078e0004 */
[----:B------:R-:W-:Y:S01]  /*3550*/  ISETP.GT.AND P1, PT, R9, 0x3, PT ;  /* 0x000000030900780c */ /* 0x000fe20003f24270 */
[----:B------:R-:W-:Y:S01]  /*3560*/  IMAD R9, R6, 0x4, R5 ;  /* 0x0000000406097824 */ /* 0x000fe200078e0205 */
[----:B------:R-:W-:Y:S02]  /*3570*/  MOV R12, RZ ;  /* 0x000000ff000c7202 */ /* 0x000fe40000000f00 */
[----:B------:R-:W-:-:S09]  /*3580*/  LEA R13, R4, R13, 0x2 ;  /* 0x0000000d040d7211 */ /* 0x000fd200078e10ff */
[----:B------:R-:W-:Y:S05]  /*3590*/  @!P1 BRA `(.L_x_78) ;  /* 0x0000000400a09947 */ /* 0x000fea0003800000 */
[----:B------:R-:W-:Y:S02]  /*35a0*/  PLOP3.LUT P0, PT, PT, PT, PT, 0x8, 0x80 ;  /* 0x000000000080781c */ /* 0x000fe40003f0e170 */
[----:B------:R-:W-:-:S11]  /*35b0*/  IADD3 R11, PT, PT, R7, 0x3, RZ ;  /* 0x00000003070b7810 */ /* 0x000fd60007ffe0ff */
.L_x_79:
[----:B------:R-:W-:Y:S01]  /*35c0*/  IADD3 R15, PT, PT, R1, 0x3c0, RZ ;  /* 0x000003c0010f7810 */ /* 0x000fe20007ffe0ff */
[----:B------:R-:W0:Y:S04]  /*35d0*/  LDC R10, c[0x3][0x48] ;  /* 0x00c01200ff0a7b82 */ /* 0x000e280000000800 */
[----:B------:R-:W-:-:S04]  /*35e0*/  IMAD R15, R4, 0x4, R15 ;  /* 0x00000004040f7824 */ /* 0x000fc800078e020f */
[----:B------:R-:W-:-:S05]  /*35f0*/  IMAD R17, R8, 0x4, R15 ;  /* 0x0000000408117824 */ /* 0x000fca00078e020f */
[----:B--2---:R-:W-:-:S05]  /*3600*/  IADD3 R18, PT, PT, R17, R12, RZ ;  /* 0x0000000c11127210 */ /* 0x004fca0007ffe0ff */
[----:B------:R-:W2:Y:S01]  /*3610*/  LDL R25, [R18] ;  /* 0x0000000012197983 */ /* 0x000ea20000100800 */
[----:B------:R-:W-:Y:S01]  /*3620*/  LEA R17, R2, R15, 0x2 ;  /* 0x0000000f02117211 */ /* 0x000fe200078e10ff */
[----:B------:R-:W-:-:S03]  /*3630*/  IMAD.IADD R15, R13, 0x1, R12 ;  /* 0x000000010d0f7824 */ /* 0x000fc600078e020c */
[-C--:B------:R-:W-:Y:S02]  /*3640*/  IADD3 R17, PT, PT, R17, R12.reuse, RZ ;  /* 0x0000000c11117210 */ /* 0x080fe40007ffe0ff */
[----:B------:R-:W3:Y:S04]  /*3650*/  LDL R21, [R15] ;  /* 0x000000000f157983 */ /* 0x000ee80000100800 */
[----:B------:R-:W4:Y:S01]  /*3660*/  LDL R22, [R17] ;  /* 0x0000000011167983 */ /* 0x000f220000100800 */
[----:B------:R-:W-:-:S04]  /*3670*/  IADD3 R16, PT, PT, R9, R12, RZ ;  /* 0x0000000c09107210 */ /* 0x000fc80007ffe0ff */
[----:B------:R-:W4:Y:S01]  /*3680*/  LDC R23, c[0x3][R16] ;  /* 0x00c0000010177b82 */ /* 0x000f220000000800 */
[----:B0-----:R-:W-:Y:S01]  /*3690*/  FMUL R19, R10, 16777216 ;  /* 0x4b8000000a137820 */ /* 0x001fe20000400000 */
[----:B--2---:R-:W-:-:S05]  /*36a0*/  FFMA R24, R25, R10, 1 ;  /* 0x3f80000019187423 */ /* 0x004fca000000000a */
[----:B------:R-:W-:Y:S02]  /*36b0*/  FSETP.GEU.AND P1, PT, |R24|, 1.175494350822287508e-38, PT ;  /* 0x008000001800780b */ /* 0x000fe40003f2e200 */
[----:B------:R-:W-:-:S11]  /*36c0*/  FSETP.GEU.AND P2, PT, |R25|, 1.175494350822287508e-38, PT ;  /* 0x008000001900780b */ /* 0x000fd60003f4e200 */
[----:B------:R-:W-:Y:S02]  /*36d0*/  @!P1 FMUL R24, R24, 16777216 ;  /* 0x4b80000018189820 */ /* 0x000fe40000400000 */
[----:B------:R-:W-:-:S04]  /*36e0*/  @!P2 FMUL R25, R25, 16777216 ;  /* 0x4b8000001919a820 */ /* 0x000fc80000400000 */
[----:B------:R-:W0:Y:S01]  /*36f0*/  MUFU.RCP R24, R24 ;  /* 0x0000001800187308 */ /* 0x000e220000001000 */
[----:B----4-:R-:W-:-:S04]  /*3700*/  FMUL R27, R22, R23 ;  /* 0x00000017161b7220 */ /* 0x010fc80000400000 */
[----:B---3--:R-:W-:-:S03]  /*3710*/  FFMA R20, R27, R21, R20 ;  /* 0x000000151b147223 */ /* 0x008fc60000000014 */
[----:B------:R-:W1:Y:S01]  /*3720*/  MUFU.RCP R25, R25 ;  /* 0x0000001900197308 */ /* 0x000e620000001000 */
[----:B------:R-:W-:Y:S01]  /*3730*/  FSEL R27, R19, R10, !P1 ;  /* 0x0000000a131b7208 */ /* 0x000fe20004800000 */
[----:B------:R-:W-:Y:S01]  /*3740*/  FMUL R26, R23, R20 ;  /* 0x00000014171a7220 */ /* 0x000fe20000400000 */
[----:B------:R-:W-:-:S03]  /*3750*/  @!P2 FMUL R22, R22, 16777216 ;  /* 0x4b8000001616a820 */ /* 0x000fc60000400000 */
[----:B0-----:R-:W-:-:S04]  /*3760*/  FMUL R27, R24, R27 ;  /* 0x0000001b181b7220 */ /* 0x001fc80000400000 */
[----:B------:R-:W-:Y:S01]  /*3770*/  FMUL R26, R27, R26 ;  /* 0x0000001a1b1a7220 */ /* 0x000fe20000400000 */
[----:B-1----:R-:W-:-:S03]  /*3780*/  FMUL R22, R25, R22 ;  /* 0x0000001619167220 */ /* 0x002fc60000400000 */
[----:B------:R-:W-:-:S04]  /*3790*/  FMUL R26, R27, R26 ;  /* 0x0000001a1b1a7220 */ /* 0x000fc80000400000 */
[----:B------:R-:W-:Y:S02]  /*37a0*/  FFMA R26, R21, R22, R26 ;  /* 0x00000016151a7223 */ /* 0x000fe4000000001a */
[----:B------:R-:W2:Y:S04]  /*37b0*/  LDL R21, [R15+-0x4] ;  /* 0xfffffc000f157983 */ /* 0x000ea80000100800 */
[----:B------:R0:W-:Y:S04]  /*37c0*/  STL [R15], R26 ;  /* 0x0000001a0f007387 */ /* 0x0001e80000100800 */
[----:B------:R-:W3:Y:S04]  /*37d0*/  LDL R25, [R18+-0x4] ;  /* 0xfffffc0012197983 */ /* 0x000ee80000100800 */
[----:B------:R-:W4:Y:S01]  /*37e0*/  LDL R22, [R17+-0x4] ;  /* 0xfffffc0011167983 */ /* 0x000f220000100800 */
[----:B------:R-:W4:Y:S01]  /*37f0*/  LDC R23, c[0x3][R16+-0x4] ;  /* 0x00ffff0010177b82 */ /* 0x000f220000000800 */
[----:B---3--:R-:W-:-:S05]  /*3800*/  FFMA R24, R25, R10, 1 ;  /* 0x3f80000019187423 */ /* 0x008fca000000000a */
[----:B------:R-:W-:Y:S02]  /*3810*/  FSETP.GEU.AND P1, PT, |R24|, 1.175494350822287508e-38, PT ;  /* 0x008000001800780b */ /* 0x000fe40003f2e200 */
[----:B------:R-:W-:-:S11]  /*3820*/  FSETP.GEU.AND P2, PT, |R25|, 1.175494350822287508e-38, PT ;  /* 0x008000001900780b */ /* 0x000fd60003f4e200 */
[----:B------:R-:W-:Y:S02]  /*3830*/  @!P1 FMUL R24, R24, 16777216 ;  /* 0x4b80000018189820 */ /* 0x000fe40000400000 */
[----:B------:R-:W-:-:S04]  /*3840*/  @!P2 FMUL R25, R25, 16777216 ;  /* 0x4b8000001919a820 */ /* 0x000fc80000400000 */
[----:B------:R-:W1:Y:S01]  /*3850*/  MUFU.RCP R24, R24 ;  /* 0x0000001800187308 */ /* 0x000e620000001000 */
[----:B----4-:R-:W-:-:S04]  /*3860*/  FMUL R27, R22, R23 ;  /* 0x00000017161b7220 */ /* 0x010fc80000400000 */
[----:B--2---:R-:W-:-:S03]  /*3870*/  FFMA R20, R27, R21, R20 ;  /* 0x000000151b147223 */ /* 0x004fc60000000014 */
[----:B------:R-:W2:Y:S01]  /*3880*/  MUFU.RCP R25, R25 ;  /* 0x0000001900197308 */ /* 0x000ea20000001000 */
[----:B------:R-:W-:Y:S01]  /*3890*/  FSEL R27, R19, R10, !P1 ;  /* 0x0000000a131b7208 */ /* 0x000fe20004800000 */
[----:B0-----:R-:W-:Y:S01]  /*38a0*/  FMUL R26, R23, R20 ;  /* 0x00000014171a7220 */ /* 0x001fe20000400000 */
[----:B------:R-:W-:-:S03]  /*38b0*/  @!P2 FMUL R22, R22, 16777216 ;  /* 0x4b8000001616a820 */ /* 0x000fc60000400000 */
[----:B-1----:R-:W-:-:S04]  /*38c0*/  FMUL R27, R24, R27 ;  /* 0x0000001b181b7220 */ /* 0x002fc80000400000 */
[----:B------:R-:W-:Y:S01]  /*38d0*/  FMUL R26, R27, R26 ;  /* 0x0000001a1b1a7220 */ /* 0x000fe20000400000 */
[----:B--2---:R-:W-:-:S03]  /*38e0*/  FMUL R22, R25, R22 ;  /* 0x0000001619167220 */ /* 0x004fc60000400000 */
[----:B------:R-:W-:-:S04]  /*38f0*/  FMUL R26, R27, R26 ;  /* 0x0000001a1b1a7220 */ /* 0x000fc80000400000 */
[----:B------:R-:W-:Y:S02]  /*3900*/  FFMA R26, R21, R22, R26 ;  /* 0x00000016151a7223 */ /* 0x000fe4000000001a */
[----:B------:R-:W2:Y:S04]  /*3910*/  LDL R21, [R15+-0x8] ;  /* 0xfffff8000f157983 */ /* 0x000ea80000100800 */
[----:B------:R0:W-:Y:S04]  /*3920*/  STL [R15+-0x4], R26 ;  /* 0xfffffc1a0f007387 */ /* 0x0001e80000100800 */
        /* <DEDUP_REMOVED lines=25> */
[----:B------:R-:W-:-:S02]  /*3ac0*/  IADD3 R14, PT, PT, R14, -0x4, RZ ;  /* 0xfffffffc0e0e7810 */ /* 0x000fc40007ffe0ff */
[----:B------:R-:W-:Y:S01]  /*3ad0*/  IADD3 R12, PT, PT, R12, -0x10, RZ ;  /* 0xfffffff00c0c7810 */ /* 0x000fe20007ffe0ff */
[----:B---3--:R-:W-:-:S05]  /*3ae0*/  FFMA R24, R25, R10, 1 ;  /* 0x3f80000019187423 */ /* 0x008fca000000000a */
[----:B------:R-:W-:Y:S02]  /*3af0*/  FSETP.GEU.AND P1, PT, |R24|, 1.175494350822287508e-38, PT ;  /* 0x008000001800780b */ /* 0x000fe40003f2e200 */
[----:B------:R-:W-:-:S11]  /*3b00*/  FSETP.GEU.AND P2, PT, |R25|, 1.175494350822287508e-38, PT ;  /* 0x008000001900780b */ /* 0x000fd60003f4e200 */
[----:B------:R-:W-:Y:S02]  /*3b10*/  @!P1 FMUL R24, R24, 16777216 ;  /* 0x4b80000018189820 */ /* 0x000fe40000400000 */
[----:B------:R-:W-:-:S04]  /*3b20*/  @!P2 FMUL R25, R25, 16777216 ;  /* 0x4b8000001919a820 */ /* 0x000fc80000400000 */
[----:B------:R-:W1:Y:S01]  /*3b30*/  MUFU.RCP R24, R24 ;  /* 0x0000001800187308 */ /* 0x000e620000001000 */
[----:B----4-:R-:W-:Y:S01]  /*3b40*/  FMUL R23, R17, R16 ;  /* 0x0000001011177220 */ /* 0x010fe20000400000 */
[----:B------:R-:W-:-:S06]  /*3b50*/  FSEL R19, R19, R10, !P1 ;  /* 0x0000000a13137208 */ /* 0x000fcc0004800000 */
[----:B0-----:R-:W0:Y:S01]  /*3b60*/  MUFU.RCP R22, R25 ;  /* 0x0000001900167308 */ /* 0x001e220000001000 */
[----:B--2---:R-:W-:-:S04]  /*3b70*/  FFMA R20, R23, R21, R20 ;  /* 0x0000001517147223 */ /* 0x004fc80000000014 */
[----:B------:R-:W-:Y:S01]  /*3b80*/  FMUL R10, R16, R20 ;  /* 0x00000014100a7220 */ /* 0x000fe20000400000 */
[----:B-1----:R-:W-:Y:S01]  /*3b90*/  FMUL R19, R24, R19 ;  /* 0x0000001318137220 */ /* 0x002fe20000400000 */
[----:B------:R-:W-:-:S03]  /*3ba0*/  @!P2 FMUL R17, R17, 16777216 ;  /* 0x4b8000001111a820 */ /* 0x000fc60000400000 */
[----:B------:R-:W-:Y:S01]  /*3bb0*/  FMUL R10, R19, R10 ;  /* 0x0000000a130a7220 */ /* 0x000fe20000400000 */
[----:B0-----:R-:W-:-:S03]  /*3bc0*/  FMUL R22, R22, R17 ;  /* 0x0000001116167220 */ /* 0x001fc60000400000 */
[----:B------:R-:W-:-:S04]  /*3bd0*/  FMUL R10, R19, R10 ;  /* 0x0000000a130a7220 */ /* 0x000fc80000400000 */
[----:B------:R-:W-:-:S05]  /*3be0*/  FFMA R10, R21, R22, R10 ;  /* 0x00000016150a7223 */ /* 0x000fca000000000a */
[----:B------:R0:W-:Y:S01]  /*3bf0*/  STL [R15+-0xc], R10 ;  /* 0xfffff40a0f007387 */ /* 0x0001e20000100800 */
[----:B------:R-:W-:-:S13]  /*3c00*/  ISETP.GT.AND P1, PT, R14, R11, PT ;  /* 0x0000000b0e00720c */ /* 0x000fda0003f24270 */
[----:B0-----:R-:W-:Y:S05]  /*3c10*/  @P1 BRA `(.L_x_79) ;  /* 0xfffffff800681947 */ /* 0x001fea000383ffff */
.L_x_78:
[----:B------:R-:W-:Y:S05]  /*3c20*/  BSYNC.RECONVERGENT B1 ;  /* 0x0000000000017941 */ /* 0x000fea0003800200 */
.L_x_77:
[----:B------:R-:W-:Y:S01]  /*3c30*/  IMAD.IADD R10, R14, 0x1, -R7 ;  /* 0x000000010e0a7824 */ /* 0x000fe200078e0a07 */
[----:B------:R-:W-:Y:S04]  /*3c40*/  BSSY.RECONVERGENT B1, `(.L_x_80) ;  /* 0x000003c000017945 */ /* 0x000fe80003800200 */
[----:B------:R-:W-:-:S13]  /*3c50*/  ISETP.GT.AND P1, PT, R10, 0x1, PT ;  /* 0x000000010a00780c */ /* 0x000fda0003f24270 */
[----:B------:R-:W-:Y:S05]  /*3c60*/  @!P1 BRA `(.L_x_81) ;  /* 0x0000000000e49947 */ /* 0x000fea0003800000 */
[----:B------:R-:W-:Y:S01]  /*3c70*/  IADD3 R11, PT, PT, R1, 0x3c0, RZ ;  /* 0x000003c0010b7810 */ /* 0x000fe20007ffe0ff */
[----:B------:R-:W0:Y:S04]  /*3c80*/  LDC R10, c[0x3][0x48] ;  /* 0x00c01200ff0a7b82 */ /* 0x000e280000000800 */
[----:B------:R-:W-:-:S05]  /*3c90*/  IMAD R11, R4, 0x4, R11 ;  /* 0x00000004040b7824 */ /* 0x000fca00078e020b */
[----:B--2---:R-:W-:-:S04]  /*3ca0*/  LEA R19, R8, R11, 0x2 ;  /* 0x0000000b08137211 */ /* 0x004fc800078e10ff */
[----:B------:R-:W-:-:S05]  /*3cb0*/  IADD3 R19, PT, PT, R19, R12, RZ ;  /* 0x0000000c13137210 */ /* 0x000fca0007ffe0ff */
[----:B------:R-:W2:Y:S01]  /*3cc0*/  LDL R25, [R19] ;  /* 0x0000000013197983 */ /* 0x000ea20000100800 */
[----:B------:R-:W-:-:S05]  /*3cd0*/  IMAD R11, R2, 0x4, R11 ;  /* 0x00000004020b7824 */ /* 0x000fca00078e020b */
[-C--:B------:R-:W-:Y:S02]  /*3ce0*/  IADD3 R18, PT, PT, R11, R12.reuse, RZ ;  /* 0x0000000c0b127210 */ /* 0x080fe40007ffe0ff */
[----:B------:R-:W-:-:S03]  /*3cf0*/  IADD3 R11, PT, PT, R13, R12, RZ ;  /* 0x0000000c0d0b7210 */ /* 0x000fc60007ffe0ff */
[----:B------:R-:W3:Y:S04]  /*3d00*/  LDL R16, [R18] ;  /* 0x0000000012107983 */ /* 0x000ee80000100800 */
[----:B------:R-:W4:Y:S01]  /*3d10*/  LDL R21, [R11] ;  /* 0x000000000b157983 */ /* 0x000f220000100800 */
[----:B------:R-:W-:Y:S01]  /*3d20*/  IADD3 R15, PT, PT, R9, R12, RZ ;  /* 0x0000000c090f7210 */ /* 0x000fe20007ffe0ff */
[----:B0-----:R-:W-:-:S03]  /*3d30*/  FMUL R17, R10, 16777216 ;  /* 0x4b8000000a117820 */ /* 0x001fc60000400000 */
[----:B------:R-:W3:Y:S01]  /*3d40*/  LDC R23, c[0x3][R15] ;  /* 0x00c000000f177b82 */ /* 0x000ee20000000800 */
[C---:B--2---:R-:W-:Y:S01]  /*3d50*/  FFMA R22, R25.reuse, R10, 1 ;  /* 0x3f80000019167423 */ /* 0x044fe2000000000a */
[----:B------:R-:W-:-:S04]  /*3d60*/  FSETP.GEU.AND P1, PT, |R25|, 1.175494350822287508e-38, PT ;  /* 0x008000001900780b */ /* 0x000fc80003f2e200 */
[----:B------:R-:W-:Y:S01]  /*3d70*/  FSETP.GEU.AND P0, PT, |R22|, 1.175494350822287508e-38, PT ;  /* 0x008000001600780b */ /* 0x000fe20003f0e200 */
[----:B---3--:R-:W-:-:S08]  /*3d80*/  FMUL R27, R16, R23 ;  /* 0x00000017101b7220 */ /* 0x008fd00000400000 */
[----:B------:R-:W-:Y:S01]  /*3d90*/  @!P1 FMUL R25, R25, 16777216 ;  /* 0x4b80000019199820 */ /* 0x000fe20000400000 */
[----:B----4-:R-:W-:Y:S01]  /*3da0*/  FFMA R20, R27, R21, R20 ;  /* 0x000000151b147223 */ /* 0x010fe20000000014 */
[----:B------:R-:W-:Y:S01]  /*3db0*/  FSEL R27, R17, R10, !P0 ;  /* 0x0000000a111b7208 */ /* 0x000fe20004000000 */
[----:B------:R-:W-:Y:S01]  /*3dc0*/  @!P1 FMUL R16, R16, 16777216 ;  /* 0x4b80000010109820 */ /* 0x000fe20000400000 */
[----:B------:R-:W-:Y:S01]  /*3dd0*/  @!P0 FMUL R22, R22, 16777216 ;  /* 0x4b80000016168820 */ /* 0x000fe20000400000 */
[----:B------:R-:W-:Y:S01]  /*3de0*/  FMUL R24, R23, R20 ;  /* 0x0000001417187220 */ /* 0x000fe20000400000 */
[----:B------:R-:W0:Y:S08]  /*3df0*/  MUFU.RCP R25, R25 ;  /* 0x0000001900197308 */ /* 0x000e300000001000 */
[----:B------:R-:W1:Y:S01]  /*3e00*/  MUFU.RCP R22, R22 ;  /* 0x0000001600167308 */ /* 0x000e620000001000 */
[----:B0-----:R-:W-:Y:S01]  /*3e10*/  FMUL R16, R25, R16 ;  /* 0x0000001019107220 */ /* 0x001fe20000400000 */
[----:B-1----:R-:W-:-:S04]  /*3e20*/  FMUL R27, R22, R27 ;  /* 0x0000001b161b7220 */ /* 0x002fc80000400000 */
[----:B------:R-:W-:-:S04]  /*3e30*/  FMUL R24, R27, R24 ;  /* 0x000000181b187220 */ /* 0x000fc80000400000 */
[----:B------:R-:W-:-:S04]  /*3e40*/  FMUL R24, R27, R24 ;  /* 0x000000181b187220 */ /* 0x000fc80000400000 */
[----:B------:R-:W-:Y:S02]  /*3e50*/  FFMA R16, R21, R16, R24 ;  /* 0x0000001015107223 */ /* 0x000fe40000000018 */
[----:B------:R-:W2:Y:S04]  /*3e60*/  LDL R21, [R11+-0x4] ;  /* 0xfffffc000b157983 */ /* 0x000ea80000100800 */
[----:B------:R0:W-:Y:S04]  /*3e70*/  STL [R11], R16 ;  /* 0x000000100b007387 */ /* 0x0001e80000100800 */
[----:B------:R-:W3:Y:S04]  /*3e80*/  LDL R23, [R19+-0x4] ;  /* 0xfffffc0013177983 */ /* 0x000ee80000100800 */
[----:B------:R-:W4:Y:S01]  /*3e90*/  LDL R18, [R18+-0x4] ;  /* 0xfffffc0012127983 */ /* 0x000f220000100800 */
[----:B------:R-:W4:Y:S01]  /*3ea0*/  LDC R15, c[0x3][R15+-0x4] ;  /* 0x00ffff000f0f7b82 */ /* 0x000f220000000800 */
[----:B------:R-:W-:Y:S01]  /*3eb0*/  VIADD R14, R14, 0xfffffffe ;  /* 0xfffffffe0e0e7836 */ /* 0x000fe20000000000 */
        /* <DEDUP_REMOVED lines=9> */
[----:B------:R-:W3:Y:S01]  /*3f50*/  MUFU.RCP R23, R23 ;  /* 0x0000001700177308 */ /* 0x000ee20000001000 */
[----:B--2---:R-:W-:-:S04]  /*3f60*/  FFMA R20, R19, R21, R20 ;  /* 0x0000001513147223 */ /* 0x004fc80000000014 */
[----:B------:R-:W-:Y:S01]  /*3f70*/  FMUL R10, R15, R20 ;  /* 0x000000140f0a7220 */ /* 0x000fe20000400000 */
[----:B-1----:R-:W-:Y:S01]  /*3f80*/  FMUL R17, R22, R17 ;  /* 0x0000001116117220 */ /* 0x002fe20000400000 */
[----:B------:R-:W-:-:S03]  /*3f90*/  @!P1 FMUL R18, R18, 16777216 ;  /* 0x4b80000012129820 */ /* 0x000fc60000400000 */
[----:B------:R-:W-:Y:S01]  /*3fa0*/  FMUL R10, R17, R10 ;  /* 0x0000000a110a7220 */ /* 0x000fe20000400000 */
[----:B---3--:R-:W-:-:S03]  /*3fb0*/  FMUL R18, R23, R18 ;  /* 0x0000001217127220 */ /* 0x008fc60000400000 */
[----:B------:R-:W-:-:S04]  /*3fc0*/  FMUL R10, R17, R10 ;  /* 0x0000000a110a7220 */ /* 0x000fc80000400000 */
[----:B------:R-:W-:-:S05]  /*3fd0*/  FFMA R10, R21, R18, R10 ;  /* 0x00000012150a7223 */ /* 0x000fca000000000a */
[----:B------:R0:W-:Y:S01]  /*3fe0*/  STL [R11+-0x4], R10 ;  /* 0xfffffc0a0b007387 */ /* 0x0001e20000100800 */
[----:B------:R-:W-:-:S13]  /*3ff0*/  PLOP3.LUT P0, PT, PT, PT, PT, 0x8, 0x80 ;  /* 0x000000000080781c */ /* 0x000fda0003f0e170 */
.L_x_81:
[----:B------:R-:W-:Y:S05]  /*4000*/  BSYNC.RECONVERGENT B1 ;  /* 0x0000000000017941 */ /* 0x000fea0003800200 */
.L_x_80:
[----:B------:R-:W-:-:S13]  /*4010*/  ISETP.GT.OR P0, PT, R14, R7, P0 ;  /* 0x000000070e00720c */ /* 0x000fda0000704670 */
[----:B------:R-:W-:Y:S05]  /*4020*/  @!P0 BRA `(.L_x_76) ;  /* 0x00000000007c8947 */ /* 0x000fea0003800000 */
[----:B0-----:R-:W-:Y:S01]  /*4030*/  IADD3 R11, PT, PT, R1, 0x3c0, RZ ;  /* 0x000003c0010b7810 */ /* 0x001fe20007ffe0ff */
[----:B------:R-:W0:Y:S04]  /*4040*/  LDC R17, c[0x3][0x48] ;  /* 0x00c01200ff117b82 */ /* 0x000e280000000800 */
[----:B------:R-:W-:-:S05]  /*4050*/  IMAD R11, R4, 0x4, R11 ;  /* 0x00000004040b7824 */ /* 0x000fca00078e020b */
[----:B------:R-:W-:-:S05]  /*4060*/  LEA R15, R8, R11, 0x2 ;  /* 0x0000000b080f7211 */ /* 0x000fca00078e10ff */
[----:B------:R-:W-:-:S06]  /*4070*/  IMAD.IADD R15, R15, 0x1, R12 ;  /* 0x000000010f0f7824 */ /* 0x000fcc00078e020c */
[----:B------:R-:W0:Y:S01]  /*4080*/  LDL R15, [R15] ;  /* 0x000000000f0f7983 */ /* 0x000e220000100800 */
[----:B------:R-:W-:Y:S02]  /*4090*/  LEA R11, R2, R11, 0x2 ;  /* 0x0000000b020b7211 */ /* 0x000fe400078e10ff */
[-C--:B------:R-:W-:Y:S02]  /*40a0*/  IADD3 R13, PT, PT, R13, R12.reuse, RZ ;  /* 0x0000000c0d0d7210 */ /* 0x080fe40007ffe0ff */
[----:B------:R-:W-:-:S03]  /*40b0*/  IADD3 R10, PT, PT, R11, R12, RZ ;  /* 0x0000000c0b0a7210 */ /* 0x000fc60007ffe0ff */
[----:B------:R-:W3:Y:S04]  /*40c0*/  LDL R14, [R13] ;  /* 0x000000000d0e7983 */ /* 0x000ee80000100800 */
[----:B------:R-:W4:Y:S01]  /*40d0*/  LDL R10, [R10] ;  /* 0x000000000a0a7983 */ /* 0x000f220000100800 */
[----:B------:R-:W-:-:S04]  /*40e0*/  IMAD.IADD R16, R9, 0x1, R12 ;  /* 0x0000000109107824 */ /* 0x000fc800078e020c */
[----:B------:R-:W4:Y:S01]  /*40f0*/  LDC R9, c[0x3][R16] ;  /* 0x00c0000010097b82 */ /* 0x000f220000000800 */
[----:B0-----:R-:W-:-:S05]  /*4100*/  FFMA R12, R15, R17, 1 ;  /* 0x3f8000000f0c7423 */ /* 0x001fca0000000011 */
[----:B------:R-:W-:Y:S02]  /*4110*/  FSETP.GEU.AND P0, PT, |R12|, 1.175494350822287508e-38, PT ;  /* 0x008000000c00780b */ /* 0x000fe40003f0e200 */
[----:B------:R-:W-:-:S11]  /*4120*/  FSETP.GEU.AND P1, PT, |R15|, 1.175494350822287508e-38, PT ;  /* 0x008000000f00780b */ /* 0x000fd60003f2e200 */
[----:B------:R-:W-:Y:S02]  /*4130*/  @!P0 FMUL R12, R12, 16777216 ;  /* 0x4b8000000c0c8820 */ /* 0x000fe40000400000 */
[----:B------:R-:W-:-:S04]  /*4140*/  @!P1 FMUL R15, R15, 16777216 ;  /* 0x4b8000000f0f9820 */ /* 0x000fc80000400000 */
[----:B------:R-:W0:Y:S01]  /*4150*/  MUFU.RCP R12, R12 ;  /* 0x0000000c000c7308 */ /* 0x000e220000001000 */
[----:B----4-:R-:W-:Y:S01]  /*4160*/  FMUL R11, R10, R9 ;  /* 0x000000090a0b7220 */ /* 0x010fe20000400000 */
[----:B------:R-:W-:-:S06]  /*4170*/  @!P0 FMUL R17, R17, 16777216 ;  /* 0x4b80000011118820 */ /* 0x000fcc0000400000 */
[----:B------:R-:W1:Y:S01]  /*4180*/  MUFU.RCP R15, R15 ;  /* 0x0000000f000f7308 */ /* 0x000e620000001000 */
[----:B---3--:R-:W-:-:S04]  /*4190*/  FFMA R20, R11, R14, R20 ;  /* 0x0000000e0b147223 */ /* 0x008fc80000000014 */
[----:B------:R-:W-:Y:S01]  /*41a0*/  FMUL R20, R9, R20 ;  /* 0x0000001409147220 */ /* 0x000fe20000400000 */
[----:B0-----:R-:W-:Y:S01]  /*41b0*/  FMUL R9, R12, R17 ;  /* 0x000000110c097220 */ /* 0x001fe20000400000 */
[----:B------:R-:W-:-:S03]  /*41c0*/  @!P1 FMUL R10, R10, 16777216 ;  /* 0x4b8000000a0a9820 */ /* 0x000fc60000400000 */
[----:B------:R-:W-:Y:S01]  /*41d0*/  FMUL R20, R9, R20 ;  /* 0x0000001409147220 */ /* 0x000fe20000400000 */
[----:B-1----:R-:W-:-:S03]  /*41e0*/  FMUL R11, R15, R10 ;  /* 0x0000000a0f0b7220 */ /* 0x002fc60000400000 */
[----:B------:R-:W-:-:S04]  /*41f0*/  FMUL R9, R9, R20 ;  /* 0x0000001409097220 */ /* 0x000fc80000400000 */
[----:B------:R-:W-:-:S05]  /*4200*/  FFMA R14, R14, R11, R9 ;  /* 0x0000000b0e0e7223 */ /* 0x000fca0000000009 */
[----:B------:R1:W-:Y:S02]  /*4210*/  STL [R13], R14 ;  /* 0x0000000e0d007387 */ /* 0x0003e40000100800 */
.L_x_76:
[----:B------:R-:W-:Y:S05]  /*4220*/  BSYNC.RECONVERGENT B0 ;  /* 0x0000000000007941 */ /* 0x000fea0003800200 */
.L_x_75:
[----:B------:R-:W3:Y:S01]  /*4230*/  LDCU UR4, c[0x3][URZ] ;  /* 0x00c00000ff0477ac */ /* 0x000ee20008000800 */
[----:B------:R-:W-:Y:S02]  /*4240*/  IADD3 R7, PT, PT, R7, -0x1, RZ ;  /* 0xffffffff07077810 */ /* 0x000fe40007ffe0ff */
[----:B------:R-:W-:Y:S02]  /*4250*/  IADD3 R6, PT, PT, R6, 0x1, RZ ;  /* 0x0000000106067810 */ /* 0x000fe40007ffe0ff */
[----:B------:R-:W-:Y:S02]  /*4260*/  ISETP.GT.AND P0, PT, R7, -0x1, PT ;  /* 0xffffffff0700780c */ /* 0x000fe40003f04270 */
[----:B---3--:R-:W-:Y:S01]  /*4270*/  IADD3 R8, PT, PT, R8, -UR4, RZ ;  /* 0x8000000408087c10 */ /* 0x008fe2000fffe0ff */
[----:B------:R-:W-:-:S10]  /*4280*/  VIADD R2, R2, -UR4 ;  /* 0x8000000402027c36 */ /* 0x000fd40008000000 */
[----:B------:R-:W-:Y:S05]  /*4290*/  @P0 BRA `(.L_x_82) ;  /* 0xfffffff000880947 */ /* 0x000fea000383ffff */
.L_x_74:
[----:B------:R-:W3:Y:S01]  /*42a0*/  LDL R9, [R1+0x3bc] ;  /* 0x0003bc0001097983 */ /* 0x000ee20000100800 */
[----:B0-----:R-:W0:Y:S01]  /*42b0*/  LDC.64 R6, c[0x0][0x388] ;  /* 0x0000e200ff067b82 */ /* 0x001e220000000a00 */
[----:B------:R-:W4:Y:S01]  /*42c0*/  LDCU UR4, c[0x0][0x370] ;  /* 0x00006e00ff0477ac */ /* 0x000f220008000800 */
[----:B0-----:R-:W-:-:S04]  /*42d0*/  IMAD.WIDE R6, R0, 0x4, R6 ;  /* 0x0000000400067825 */ /* 0x001fc800078e0206 */
[----:B----4-:R-:W-:-:S05]  /*42e0*/  IMAD R0, R3, UR4, R0 ;  /* 0x0000000403007c24 */ /* 0x010fca000f8e0200 */
[----:B------:R-:W-:Y:S01]  /*42f0*/  ISETP.GE.AND P0, PT, R0, 0x1000, PT ;  /* 0x000010000000780c */ /* 0x000fe20003f06270 */
[----:B---3--:R0:W-:-:S12]  /*4300*/  STG.E desc[UR8][R6.64], R9 ;  /* 0x0000000906007986 */ /* 0x0081d8000c101908 */
[----:B------:R-:W-:Y:S05]  /*4310*/  @!P0 BRA `(.L_x_83) ;  /* 0xffffffbc00748947 */ /* 0x000fea000383ffff */
[----:B------:R-:W-:Y:S05]  /*4320*/  EXIT ;  /* 0x000000000000794d */ /* 0x000fea0003800000 */
        .weak           $__internal_2_$__cuda_sm20_div_rn_f64_full
        .type           $__internal_2_$__cuda_sm20_div_rn_f64_full,@function
        .size           $__internal_2_$__cuda_sm20_div_rn_f64_full,($__internal_3_$__cuda_sm20_sqrt_rn_f32_slowpath - $__internal_2_$__cuda_sm20_div_rn_f64_full)
$__internal_2_$__cuda_sm20_div_rn_f64_full:
[----:B------:R-:W-:Y:S01]  /*4330*/  FSETP.GEU.AND P4, PT, |R11|, 1.469367938527859385e-39, PT ;  /* 0x001000000b00780b */ /* 0x000fe20003f8e200 */
[----:B------:R-:W-:Y:S01]  /*4340*/  BSSY.RECONVERGENT B1, `(.L_x_84) ;  /* 0x0000056000017945 */ /* 0x000fe20003800200 */
[C---:B------:R-:W-:Y:S02]  /*4350*/  FSETP.GEU.AND P0, PT, |R15|.reuse, 1.469367938527859385e-39, PT ;  /* 0x001000000f00780b */ /* 0x040fe40003f0e200 */
[----:B------:R-:W-:Y:S02]  /*4360*/  MOV R14, R12 ;  /* 0x0000000c000e7202 */ /* 0x000fe40000000f00 */
[----:B------:R-:W-:Y:S02]  /*4370*/  LOP3.LUT R13, R15, 0x800fffff, RZ, 0xc0, !PT ;  /* 0x800fffff0f0d7812 */ /* 0x000fe400078ec0ff */
[----:B------:R-:W-:Y:S02]  /*4380*/  LOP3.LUT R26, R11, 0x7ff00000, RZ, 0xc0, !PT ;  /* 0x7ff000000b1a7812 */ /* 0x000fe400078ec0ff */
[----:B------:R-:W-:-:S02]  /*4390*/  LOP3.LUT R13, R13, 0x3ff00000, RZ, 0xfc, !PT ;  /* 0x3ff000000d0d7812 */ /* 0x000fc400078efcff */
[C---:B------:R-:W-:Y:S01]  /*43a0*/  LOP3.LUT R29, R15.reuse, 0x7ff00000, RZ, 0xc0, !PT ;  /* 0x7ff000000f1d7812 */ /* 0x040fe200078ec0ff */
[----:B------:R-:W-:Y:S01]  /*43b0*/  @!P4 IMAD.MOV.U32 R20, RZ, RZ, RZ ;  /* 0x000000ffff14c224 */ /* 0x000fe200078e00ff */
[----:B------:R-:W-:Y:S01]  /*43c0*/  @!P4 LOP3.LUT R17, R15, 0x7ff00000, RZ, 0xc0, !PT ;  /* 0x7ff000000f11c812 */ /* 0x000fe200078ec0ff */
[----:B------:R-:W-:Y:S01]  /*43d0*/  @!P0 DMUL R12, R14, 8.98846567431157953865e+307 ;  /* 0x7fe000000e0c8828 */ /* 0x000fe20000000000 */
[----:B------:R-:W-:Y:S02]  /*43e0*/  MOV R27, 0x1ca00000 ;  /* 0x1ca00000001b7802 */ /* 0x000fe40000000f00 */
[C---:B------:R-:W-:Y:S02]  /*43f0*/  @!P4 ISETP.GE.U32.AND P5, PT, R26.reuse, R17, PT ;  /* 0x000000111a00c20c */ /* 0x040fe40003fa6070 */
[----:B------:R-:W-:Y:S01]  /*4400*/  ISETP.GE.U32.AND P3, PT, R26, R29, PT ;  /* 0x0000001d1a00720c */ /* 0x000fe20003f66070 */
[----:B------:R-:W0:Y:S01]  /*4410*/  MUFU.RCP64H R19, R13 ;  /* 0x0000000d00137308 */ /* 0x000e220000001800 */
[----:B------:R-:W-:-:S02]  /*4420*/  @!P4 SEL R21, R27, 0x63400000, !P5 ;  /* 0x634000001b15c807 */ /* 0x000fc40006800000 */
[----:B------:R-:W-:Y:S02]  /*4430*/  SEL R17, R27, 0x63400000, !P3 ;  /* 0x634000001b117807 */ /* 0x000fe40005800000 */
[--C-:B------:R-:W-:Y:S02]  /*4440*/  @!P4 LOP3.LUT R21, R21, 0x80000000, R11.reuse, 0xf8, !PT ;  /* 0x800000001515c812 */ /* 0x100fe400078ef80b */
[----:B------:R-:W-:Y:S02]  /*4450*/  LOP3.LUT R17, R17, 0x800fffff, R11, 0xf8, !PT ;  /* 0x800fffff11117812 */ /* 0x000fe400078ef80b */
[----:B------:R-:W-:Y:S02]  /*4460*/  @!P4 LOP3.LUT R21, R21, 0x100000, RZ, 0xfc, !PT ;  /* 0x001000001515c812 */ /* 0x000fe400078efcff */
[----:B------:R-:W-:Y:S02]  /*4470*/  MOV R16, R10 ;  /* 0x0000000a00107202 */ /* 0x000fe40000000f00 */
[----:B------:R-:W-:-:S02]  /*4480*/  MOV R18, 0x1 ;  /* 0x0000000100127802 */ /* 0x000fc40000000f00 */
[----:B------:R-:W-:Y:S02]  /*4490*/  @!P0 LOP3.LUT R29, R13, 0x7ff00000, RZ, 0xc0, !PT ;  /* 0x7ff000000d1d8812 */ /* 0x000fe400078ec0ff */
[----:B------:R-:W-:Y:S02]  /*44a0*/  @!P4 DFMA R16, R16, 2, -R20 ;  /* 0x400000001010c82b */ /* 0x000fe40000000814 */
[----:B0-----:R-:W-:-:S08]  /*44b0*/  DFMA R20, R18, -R12, 1 ;  /* 0x3ff000001214742b */ /* 0x001fd0000000080c */
[----:B------:R-:W-:-:S08]  /*44c0*/  DFMA R20, R20, R20, R20 ;  /* 0x000000141414722b */ /* 0x000fd00000000014 */
[----:B------:R-:W-:-:S08]  /*44d0*/  DFMA R20, R18, R20, R18 ;  /* 0x000000141214722b */ /* 0x000fd00000000012 */
[----:B------:R-:W-:-:S08]  /*44e0*/  DFMA R18, R20, -R12, 1 ;  /* 0x3ff000001412742b */ /* 0x000fd0000000080c */
[----:B------:R-:W-:-:S08]  /*44f0*/  DFMA R18, R20, R18, R20 ;  /* 0x000000121412722b */ /* 0x000fd00000000014 */
[----:B------:R-:W-:-:S08]  /*4500*/  DMUL R20, R18, R16 ;  /* 0x0000001012147228 */ /* 0x000fd00000000000 */
[----:B------:R-:W-:-:S08]  /*4510*/  DFMA R22, R20, -R12, R16 ;  /* 0x8000000c1416722b */ /* 0x000fd00000000010 */
[----:B------:R-:W-:Y:S01]  /*4520*/  DFMA R22, R18, R22, R20 ;  /* 0x000000161216722b */ /* 0x000fe20000000014 */
[----:B------:R-:W-:Y:S02]  /*4530*/  MOV R18, R26 ;  /* 0x0000001a00127202 */ /* 0x000fe40000000f00 */
[----:B------:R-:W-:-:S04]  /*4540*/  @!P4 LOP3.LUT R18, R17, 0x7ff00000, RZ, 0xc0, !PT ;  /* 0x7ff000001112c812 */ /* 0x000fc800078ec0ff */
[----:B------:R-:W-:-:S04]  /*4550*/  IADD3 R19, PT, PT, R18, -0x1, RZ ;  /* 0xffffffff12137810 */ /* 0x000fc80007ffe0ff */
[----:B------:R-:W-:Y:S01]  /*4560*/  ISETP.GT.U32.AND P0, PT, R19, 0x7feffffe, PT ;  /* 0x7feffffe1300780c */ /* 0x000fe20003f04070 */
[----:B------:R-:W-:-:S05]  /*4570*/  VIADD R19, R29, 0xffffffff ;  /* 0xffffffff1d137836 */ /* 0x000fca0000000000 */
[----:B------:R-:W-:-:S13]  /*4580*/  ISETP.GT.U32.OR P0, PT, R19, 0x7feffffe, P0 ;  /* 0x7feffffe1300780c */ /* 0x000fda0000704470 */
[----:B------:R-:W-:Y:S05]  /*4590*/  @P0 BRA `(.L_x_85) ;  /* 0x00000000006c0947 */ /* 0x000fea0003800000 */
[----:B------:R-:W-:-:S04]  /*45a0*/  LOP3.LUT R11, R15, 0x7ff00000, RZ, 0xc0, !PT ;  /* 0x7ff000000f0b7812 */ /* 0x000fc800078ec0ff */
[CC--:B------:R-:W-:Y:S02]  /*45b0*/  VIADDMNMX R10, R26.reuse, -R11.reuse, 0xb9600000, !PT ;  /* 0xb96000001a0a7446 */ /* 0x0c0fe4000780090b */
[----:B------:R-:W-:Y:S02]  /*45c0*/  ISETP.GE.U32.AND P0, PT, R26, R11, PT ;  /* 0x0000000b1a00720c */ /* 0x000fe40003f06070 */
[----:B------:R-:W-:Y:S02]  /*45d0*/  VIMNMX R10, PT, PT, R10, 0x46a00000, PT ;  /* 0x46a000000a0a7848 */ /* 0x000fe40003fe0100 */
[----:B------:R-:W-:-:S04]  /*45e0*/  SEL R27, R27, 0x63400000, !P0 ;  /* 0x634000001b1b7807 */ /* 0x000fc80004000000 */
[----:B------:R-:W-:Y:S02]  /*45f0*/  IADD3 R18, PT, PT, -R27, R10, RZ ;  /* 0x0000000a1b127210 */ /* 0x000fe40007ffe1ff */
[----:B------:R-:W-:Y:S02]  /*4600*/  MOV R10, RZ ;  /* 0x000000ff000a7202 */ /* 0x000fe40000000f00 */
[----:B------:R-:W-:-:S06]  /*4610*/  IADD3 R11, PT, PT, R18, 0x7fe00000, RZ ;  /* 0x7fe00000120b7810 */ /* 0x000fcc0007ffe0ff */
[----:B------:R-:W-:-:S10]  /*4620*/  DMUL R20, R22, R10 ;  /* 0x0000000a16147228 */ /* 0x000fd40000000000 */
[----:B------:R-:W-:-:S13]  /*4630*/  FSETP.GTU.AND P0, PT, |R21|, 1.469367938527859385e-39, PT ;  /* 0x001000001500780b */ /* 0x000fda0003f0c200 */
[----:B------:R-:W-:Y:S05]  /*4640*/  @P0 BRA `(.L_x_86) ;  /* 0x0000000000940947 */ /* 0x000fea0003800000 */
[----:B------:R-:W-:-:S06]  /*4650*/  DFMA R12, R22, -R12, R16 ;  /* 0x8000000c160c722b */ /* 0x000fcc0000000010 */
[----:B------:R-:W-:-:S04]  /*4660*/  IMAD.MOV.U32 R12, RZ, RZ, RZ ;  /* 0x000000ffff0c7224 */ /* 0x000fc800078e00ff */
[C---:B------:R-:W-:Y:S02]  /*4670*/  FSETP.NEU.AND P0, PT, R13.reuse, RZ, PT ;  /* 0x000000ff0d00720b */ /* 0x040fe40003f0d000 */
[----:B------:R-:W-:-:S04]  /*4680*/  LOP3.LUT R15, R13, 0x80000000, R15, 0x48, !PT ;  /* 0x800000000d0f7812 */ /* 0x000fc800078e480f */
[----:B------:R-:W-:-:S07]  /*4690*/  LOP3.LUT R13, R15, R11, RZ, 0xfc, !PT ;  /* 0x0000000b0f0d7212 */ /* 0x000fce00078efcff */
[----:B------:R-:W-:Y:S05]  /*46a0*/  @!P0 BRA `(.L_x_86) ;  /* 0x00000000007c8947 */ /* 0x000fea0003800000 */
[----:B------:R-:W-:Y:S01]  /*46b0*/  IADD3 R11, PT, PT, -R18, RZ, RZ ;  /* 0x000000ff120b7210 */ /* 0x000fe20007ffe1ff */
[----:B------:R-:W-:Y:S01]  /*46c0*/  DMUL.RP R12, R22, R12 ;  /* 0x0000000c160c7228 */ /* 0x000fe20000008000 */
[----:B------:R-:W-:-:S06]  /*46d0*/  MOV R10, RZ ;  /* 0x000000ff000a7202 */ /* 0x000fcc0000000f00 */
[----:B------:R-:W-:-:S03]  /*46e0*/  DFMA R10, R20, -R10, R22 ;  /* 0x8000000a140a722b */ /* 0x000fc60000000016 */
[----:B------:R-:W-:-:S03]  /*46f0*/  LOP3.LUT R15, R13, R15, RZ, 0x3c, !PT ;  /* 0x0000000f0d0f7212 */ /* 0x000fc600078e3cff */
[----:B------:R-:W-:-:S04]  /*4700*/  IADD3 R10, PT, PT, -R18, -0x43300000, RZ ;  /* 0xbcd00000120a7810 */ /* 0x000fc80007ffe1ff */
[----:B------:R-:W-:-:S04]  /*4710*/  FSETP.NEU.AND P0, PT, |R11|, R10, PT ;  /* 0x0000000a0b00720b */ /* 0x000fc80003f0d200 */
[----:B------:R-:W-:Y:S02]  /*4720*/  FSEL R20, R12, R20, !P0 ;  /* 0x000000140c147208 */ /* 0x000fe40004000000 */
[----:B------:R-:W-:Y:S01]  /*4730*/  FSEL R21, R15, R21, !P0 ;  /* 0x000000150f157208 */ /* 0x000fe20004000000 */
[----:B------:R-:W-:Y:S06]  /*4740*/  BRA `(.L_x_86) ;  /* 0x0000000000547947 */ /* 0x000fec0003800000 */
.L_x_85:
[----:B------:R-:W-:-:S14]  /*4750*/  DSETP.NAN.AND P0, PT, R10, R10, PT ;  /* 0x0000000a0a00722a */ /* 0x000fdc0003f08000 */
[----:B------:R-:W-:Y:S05]  /*4760*/  @P0 BRA `(.L_x_87) ;  /* 0x0000000000440947 */ /* 0x000fea0003800000 */
[----:B------:R-:W-:-:S14]  /*4770*/  DSETP.NAN.AND P0, PT, R14, R14, PT ;  /* 0x0000000e0e00722a */ /* 0x000fdc0003f08000 */
[----:B------:R-:W-:Y:S05]  /*4780*/  @P0 BRA `(.L_x_88) ;  /* 0x0000000000300947 */ /* 0x000fea0003800000 */
[----:B------:R-:W-:Y:S01]  /*4790*/  ISETP.NE.AND P0, PT, R18, R29, PT ;  /* 0x0000001d1200720c */ /* 0x000fe20003f05270 */
[----:B------:R-:W-:Y:S01]  /*47a0*/  IMAD.MOV.U32 R21, RZ, RZ, -0x80000 ;  /* 0xfff80000ff157424 */ /* 0x000fe200078e00ff */
[----:B------:R-:W-:-:S11]  /*47b0*/  MOV R20, 0x0 ;  /* 0x0000000000147802 */ /* 0x000fd60000000f00 */
[----:B------:R-:W-:Y:S05]  /*47c0*/  @!P0 BRA `(.L_x_86) ;  /* 0x0000000000348947 */ /* 0x000fea0003800000 */
[----:B------:R-:W-:Y:S02]  /*47d0*/  ISETP.NE.AND P0, PT, R18, 0x7ff00000, PT ;  /* 0x7ff000001200780c */ /* 0x000fe40003f05270 */
[----:B------:R-:W-:Y:S02]  /*47e0*/  LOP3.LUT R21, R11, 0x80000000, R15, 0x48, !PT ;  /* 0x800000000b157812 */ /* 0x000fe400078e480f */
[----:B------:R-:W-:-:S13]  /*47f0*/  ISETP.EQ.OR P0, PT, R29, RZ, !P0 ;  /* 0x000000ff1d00720c */ /* 0x000fda0004702670 */
[----:B------:R-:W-:Y:S02]  /*4800*/  @P0 LOP3.LUT R10, R21, 0x7ff00000, RZ, 0xfc, !PT ;  /* 0x7ff00000150a0812 */ /* 0x000fe400078efcff */
[----:B------:R-:W-:Y:S02]  /*4810*/  @!P0 MOV R20, RZ ;  /* 0x000000ff00148202 */ /* 0x000fe40000000f00 */
[----:B------:R-:W-:Y:S02]  /*4820*/  @P0 MOV R20, RZ ;  /* 0x000000ff00140202 */ /* 0x000fe40000000f00 */
[----:B------:R-:W-:Y:S01]  /*4830*/  @P0 MOV R21, R10 ;  /* 0x0000000a00150202 */ /* 0x000fe20000000f00 */
[----:B------:R-:W-:Y:S06]  /*4840*/  BRA `(.L_x_86) ;  /* 0x0000000000147947 */ /* 0x000fec0003800000 */
.L_x_88:
[----:B------:R-:W-:Y:S01]  /*4850*/  LOP3.LUT R21, R15, 0x80000, RZ, 0xfc, !PT ;  /* 0x000800000f157812 */ /* 0x000fe200078efcff */
[----:B------:R-:W-:Y:S01]  /*4860*/  IMAD.MOV.U32 R20, RZ, RZ, R14 ;  /* 0x000000ffff147224 */ /* 0x000fe200078e000e */
[----:B------:R-:W-:Y:S06]  /*4870*/  BRA `(.L_x_86) ;  /* 0x0000000000087947 */ /* 0x000fec0003800000 */
.L_x_87:
[----:B------:R-:W-:Y:S02]  /*4880*/  LOP3.LUT R21, R11, 0x80000, RZ, 0xfc, !PT ;  /* 0x000800000b157812 */ /* 0x000fe400078efcff */
[----:B------:R-:W-:-:S07]  /*4890*/  MOV R20, R10 ;  /* 0x0000000a00147202 */ /* 0x000fce0000000f00 */
.L_x_86:
[----:B------:R-:W-:Y:S05]  /*48a0*/  BSYNC.RECONVERGENT B1 ;  /* 0x0000000000017941 */ /* 0x000fea0003800200 */
.L_x_84:
[----:B------:R-:W-:Y:S01]  /*48b0*/  HFMA2 R11, -RZ, RZ, 0, 0 ;  /* 0x00000000ff0b7431 */ /* 0x000fe200000001ff */
[----:B------:R-:W-:-:S04]  /*48c0*/  MOV R10, R2 ;  /* 0x00000002000a7202 */ /* 0x000fc80000000f00 */
[----:B------:R-:W-:Y:S05]  /*48d0*/  RET.REL.NODEC R10 `(_Z28Pathcalc_Portfolio_KernelGPUPfS_) ;  /* 0xffffffb40ac87950 */ /* 0x000fea0003c3ffff */
        .weak           $__internal_3_$__cuda_sm20_sqrt_rn_f32_slowpath
        .type           $__internal_3_$__cuda_sm20_sqrt_rn_f32_slowpath,@function
        .size           $__internal_3_$__cuda_sm20_sqrt_rn_f32_slowpath,(.L_x_94 - $__internal_3_$__cuda_sm20_sqrt_rn_f32_slowpath)
$__internal_3_$__cuda_sm20_sqrt_rn_f32_slowpath:
[----:B------:R-:W0:Y:S02]  /*48e0*/  LDC R2, c[0x3][0x48] ;  /* 0x00c01200ff027b82 */ /* 0x000e240000000800 */
[----:B0-----:R-:W-:-:S13]  /*48f0*/  LOP3.LUT P0, RZ, R2, 0x7fffffff, RZ, 0xc0, !PT ;  /* 0x7fffffff02ff7812 */ /* 0x001fda000780c0ff */
[----:B------:R-:W0:Y:S01]  /*4900*/  @!P0 LDC R6, c[0x3][0x48] ;  /* 0x00c01200ff068b82 */ /* 0x000e220000000800 */
[----:B------:R-:W-:Y:S05]  /*4910*/  @!P0 BRA `(.L_x_89) ;  /* 0x0000000000448947 */ /* 0x000fea0003800000 */
[----:B------:R-:W-:-:S13]  /*4920*/  FSETP.GEU.FTZ.AND P0, PT, R2, RZ, PT ;  /* 0x000000ff0200720b */ /* 0x000fda0003f1e000 */
[----:B0-----:R-:W-:Y:S01]  /*4930*/  @!P0 IMAD.MOV.U32 R6, RZ, RZ, 0x7fffffff ;  /* 0x7fffffffff068424 */ /* 0x001fe200078e00ff */
        /* <DEDUP_REMOVED lines=8> */
[----:B------:R-:W0:Y:S02]  /*49c0*/  MUFU.RSQ R7, R2 ;  /* 0x0000000200077308 */ /* 0x000e240000001400 */
[----:B0-----:R-:W-:Y:S01]  /*49d0*/  FMUL.FTZ R9, R2, R7 ;  /* 0x0000000702097220 */ /* 0x001fe20000410000 */
[----:B------:R-:W-:-:S03]  /*49e0*/  FMUL.FTZ R7, R7, 0.5 ;  /* 0x3f00000007077820 */ /* 0x000fc60000410000 */
[----:B-1----:R-:W-:-:S04]  /*49f0*/  FADD.FTZ R6, -R9, -RZ ;  /* 0x800000ff09067221 */ /* 0x002fc80000010100 */
[----:B------:R-:W-:-:S04]  /*4a00*/  FFMA R6, R9, R6, R2 ;  /* 0x0000000609067223 */ /* 0x000fc80000000002 */
[----:B------:R-:W-:-:S04]  /*4a10*/  FFMA R6, R6, R7, R9 ;  /* 0x0000000706067223 */ /* 0x000fc80000000009 */
[----:B------:R-:W-:-:S07]  /*4a20*/  FMUL.FTZ R6, R6, 2.3283064365386962891e-10 ;  /* 0x2f80000006067820 */ /* 0x000fce0000410000 */
.L_x_89:
[----:B------:R-:W-:Y:S01]  /*4a30*/  HFMA2 R7, -RZ, RZ, 0, 0 ;  /* 0x00000000ff077431 */ /* 0x000fe200000001ff */
[----:B01----:R-:W-:Y:S02]  /*4a40*/  MOV R2, R6 ;  /* 0x0000000600027202 */ /* 0x003fe40000000f00 */
[----:B------:R-:W-:-:S04]  /*4a50*/  MOV R6, R8 ;  /* 0x0000000800067202 */ /* 0x000fc80000000f00 */
[----:B------:R-:W-:Y:S05]  /*4a60*/  RET.REL.NODEC R6 `(_Z28Pathcalc_Portfolio_KernelGPUPfS_) ;  /* 0xffffffb406647950 */ /* 0x000fea0003c3ffff */
.L_x_90:
        /* <DEDUP_REMOVED lines=9> */
.L_x_94:


//--------------------- .nv.shared.reserved.0     --------------------------
	.section	.nv.shared.reserved.0,"aw",@nobits
	.weak		__nv_reservedSMEM_offset_0_alias
	.size		__nv_reservedSMEM_offset_0_alias, 0, 64
	.other		__nv_reservedSMEM_offset_0_alias,@"STO_CUDA_RESERVED_SHARED STV_DEFAULT"
__nv_reservedSMEM_offset_0_alias:
	.zero		0
	.zero		64


//--------------------- .nv.constant0._Z29Pathcalc_Portfolio_KernelGPU2Pf --------------------------
	.section	.nv.constant0._Z29Pathcalc_Portfolio_KernelGPU2Pf,"a",@progbits
	.sectionflags	@""
	.align	4
.nv.constant0._Z29Pathcalc_Portfolio_KernelGPU2Pf:
	.zero		904


//--------------------- .nv.constant0._Z28Pathcalc_Portfolio_KernelGPUPfS_ --------------------------
	.section	.nv.constant0._Z28Pathcalc_Portfolio_KernelGPUPfS_,"a",@progbits
	.sectionflags	@""
	.align	4
.nv.constant0._Z28Pathcalc_Portfolio_KernelGPUPfS_:
	.zero		912


//--------------------- SYMBOLS --------------------------

	.type		.nv.reservedSmem.offset0,@object
	.size		.nv.reservedSmem.offset0,0x4
